//
// Generated by NVIDIA NVVM Compiler
//
// Compiler Build ID: CL-36424714
// Cuda compilation tools, release 13.0, V13.0.88
// Based on NVVM 20.0.0
//

.version 9.0
.target sm_100
.address_size 64

	// .globl	_Z12setup_kerneljP17curandStateXORWOW
.global .align 4 .b8 precalc_xorwow_matrix[102400];
.global .align 4 .b8 precalc_xorwow_offset_matrix[102400];
.global .align 4 .b8 mrg32k3aM1[2304];
.global .align 4 .b8 mrg32k3aM2[2304];
.global .align 4 .b8 mrg32k3aM1SubSeq[2016];
.global .align 4 .b8 mrg32k3aM2SubSeq[2016];
.global .align 4 .b8 mrg32k3aM1Seq[2304];
.global .align 4 .b8 mrg32k3aM2Seq[2304];
.const .align 8 .b8 __cr_lgamma_table[72];
.extern .shared .align 16 .b8 sdata[];

.visible .entry _Z12setup_kerneljP17curandStateXORWOW(
	.param .u32 _Z12setup_kerneljP17curandStateXORWOW_param_0,
	.param .u64 .ptr .align 1 _Z12setup_kerneljP17curandStateXORWOW_param_1
)
{
	.reg .pred 	%p<24>;
	.reg .b32 	%r<406>;
	.reg .b64 	%rd<18>;

	ld.param.u32 	%r182, [_Z12setup_kerneljP17curandStateXORWOW_param_0];
	ld.param.u64 	%rd8, [_Z12setup_kerneljP17curandStateXORWOW_param_1];
	cvta.to.global.u64 	%rd9, %rd8;
	mov.u32 	%r183, %ctaid.x;
	cvt.u64.u32 	%rd17, %r183;
	mul.wide.u32 	%rd10, %r183, 48;
	add.s64 	%rd2, %rd9, %rd10;
	xor.b32  	%r184, %r182, -1429050551;
	mul.lo.s32 	%r185, %r184, 1099087573;
	add.s32 	%r186, %r185, -638133224;
	add.s32 	%r187, %r185, 123456789;
	st.global.v2.u32 	[%rd2], {%r186, %r187};
	xor.b32  	%r188, %r185, 362436069;
	mov.b32 	%r189, -123459836;
	st.global.v2.u32 	[%rd2+8], {%r188, %r189};
	add.s32 	%r190, %r185, 5783321;
	mov.b32 	%r191, -589760388;
	st.global.v2.u32 	[%rd2+16], {%r191, %r190};
	setp.eq.s32 	%p1, %r183, 0;
	@%p1 bra 	$L__BB0_42;
	mov.b32 	%r312, 0;
	mov.u64 	%rd12, precalc_xorwow_matrix;
$L__BB0_2:
	and.b64  	%rd4, %rd17, 3;
	setp.eq.s64 	%p2, %rd4, 0;
	@%p2 bra 	$L__BB0_41;
	mul.wide.u32 	%rd11, %r312, 3200;
	add.s64 	%rd5, %rd12, %rd11;
	cvt.u32.u64 	%r2, %rd4;
	mov.b32 	%r313, 0;
$L__BB0_4:
	mov.b32 	%r326, 0;
	mov.u32 	%r327, %r326;
	mov.u32 	%r328, %r326;
	mov.u32 	%r329, %r326;
	mov.u32 	%r330, %r326;
	mov.u32 	%r319, %r326;
$L__BB0_5:
	mul.wide.u32 	%rd13, %r319, 4;
	add.s64 	%rd14, %rd2, %rd13;
	ld.global.u32 	%r10, [%rd14+4];
	shl.b32 	%r11, %r319, 5;
	mov.b32 	%r325, 0;
$L__BB0_6:
	.pragma "nounroll";
	shr.u32 	%r196, %r10, %r325;
	and.b32  	%r197, %r196, 1;
	setp.eq.b32 	%p3, %r197, 1;
	not.pred 	%p4, %p3;
	add.s32 	%r198, %r11, %r325;
	mul.lo.s32 	%r199, %r198, 5;
	mul.wide.u32 	%rd15, %r199, 4;
	add.s64 	%rd6, %rd5, %rd15;
	@%p4 bra 	$L__BB0_8;
	ld.global.u32 	%r200, [%rd6];
	xor.b32  	%r330, %r330, %r200;
	ld.global.u32 	%r201, [%rd6+4];
	xor.b32  	%r329, %r329, %r201;
	ld.global.u32 	%r202, [%rd6+8];
	xor.b32  	%r328, %r328, %r202;
	ld.global.u32 	%r203, [%rd6+12];
	xor.b32  	%r327, %r327, %r203;
	ld.global.u32 	%r204, [%rd6+16];
	xor.b32  	%r326, %r326, %r204;
$L__BB0_8:
	and.b32  	%r206, %r196, 2;
	setp.eq.s32 	%p5, %r206, 0;
	@%p5 bra 	$L__BB0_10;
	ld.global.u32 	%r207, [%rd6+20];
	xor.b32  	%r330, %r330, %r207;
	ld.global.u32 	%r208, [%rd6+24];
	xor.b32  	%r329, %r329, %r208;
	ld.global.u32 	%r209, [%rd6+28];
	xor.b32  	%r328, %r328, %r209;
	ld.global.u32 	%r210, [%rd6+32];
	xor.b32  	%r327, %r327, %r210;
	ld.global.u32 	%r211, [%rd6+36];
	xor.b32  	%r326, %r326, %r211;
$L__BB0_10:
	and.b32  	%r213, %r196, 4;
	setp.eq.s32 	%p6, %r213, 0;
	@%p6 bra 	$L__BB0_12;
	ld.global.u32 	%r214, [%rd6+40];
	xor.b32  	%r330, %r330, %r214;
	ld.global.u32 	%r215, [%rd6+44];
	xor.b32  	%r329, %r329, %r215;
	ld.global.u32 	%r216, [%rd6+48];
	xor.b32  	%r328, %r328, %r216;
	ld.global.u32 	%r217, [%rd6+52];
	xor.b32  	%r327, %r327, %r217;
	ld.global.u32 	%r218, [%rd6+56];
	xor.b32  	%r326, %r326, %r218;
$L__BB0_12:
	and.b32  	%r220, %r196, 8;
	setp.eq.s32 	%p7, %r220, 0;
	@%p7 bra 	$L__BB0_14;
	ld.global.u32 	%r221, [%rd6+60];
	xor.b32  	%r330, %r330, %r221;
	ld.global.u32 	%r222, [%rd6+64];
	xor.b32  	%r329, %r329, %r222;
	ld.global.u32 	%r223, [%rd6+68];
	xor.b32  	%r328, %r328, %r223;
	ld.global.u32 	%r224, [%rd6+72];
	xor.b32  	%r327, %r327, %r224;
	ld.global.u32 	%r225, [%rd6+76];
	xor.b32  	%r326, %r326, %r225;
$L__BB0_14:
	and.b32  	%r227, %r196, 16;
	setp.eq.s32 	%p8, %r227, 0;
	@%p8 bra 	$L__BB0_16;
	ld.global.u32 	%r228, [%rd6+80];
	xor.b32  	%r330, %r330, %r228;
	ld.global.u32 	%r229, [%rd6+84];
	xor.b32  	%r329, %r329, %r229;
	ld.global.u32 	%r230, [%rd6+88];
	xor.b32  	%r328, %r328, %r230;
	ld.global.u32 	%r231, [%rd6+92];
	xor.b32  	%r327, %r327, %r231;
	ld.global.u32 	%r232, [%rd6+96];
	xor.b32  	%r326, %r326, %r232;
$L__BB0_16:
	and.b32  	%r234, %r196, 32;
	setp.eq.s32 	%p9, %r234, 0;
	@%p9 bra 	$L__BB0_18;
	ld.global.u32 	%r235, [%rd6+100];
	xor.b32  	%r330, %r330, %r235;
	ld.global.u32 	%r236, [%rd6+104];
	xor.b32  	%r329, %r329, %r236;
	ld.global.u32 	%r237, [%rd6+108];
	xor.b32  	%r328, %r328, %r237;
	ld.global.u32 	%r238, [%rd6+112];
	xor.b32  	%r327, %r327, %r238;
	ld.global.u32 	%r239, [%rd6+116];
	xor.b32  	%r326, %r326, %r239;
$L__BB0_18:
	and.b32  	%r241, %r196, 64;
	setp.eq.s32 	%p10, %r241, 0;
	@%p10 bra 	$L__BB0_20;
	ld.global.u32 	%r242, [%rd6+120];
	xor.b32  	%r330, %r330, %r242;
	ld.global.u32 	%r243, [%rd6+124];
	xor.b32  	%r329, %r329, %r243;
	ld.global.u32 	%r244, [%rd6+128];
	xor.b32  	%r328, %r328, %r244;
	ld.global.u32 	%r245, [%rd6+132];
	xor.b32  	%r327, %r327, %r245;
	ld.global.u32 	%r246, [%rd6+136];
	xor.b32  	%r326, %r326, %r246;
$L__BB0_20:
	and.b32  	%r248, %r196, 128;
	setp.eq.s32 	%p11, %r248, 0;
	@%p11 bra 	$L__BB0_22;
	ld.global.u32 	%r249, [%rd6+140];
	xor.b32  	%r330, %r330, %r249;
	ld.global.u32 	%r250, [%rd6+144];
	xor.b32  	%r329, %r329, %r250;
	ld.global.u32 	%r251, [%rd6+148];
	xor.b32  	%r328, %r328, %r251;
	ld.global.u32 	%r252, [%rd6+152];
	xor.b32  	%r327, %r327, %r252;
	ld.global.u32 	%r253, [%rd6+156];
	xor.b32  	%r326, %r326, %r253;
$L__BB0_22:
	and.b32  	%r255, %r196, 256;
	setp.eq.s32 	%p12, %r255, 0;
	@%p12 bra 	$L__BB0_24;
	ld.global.u32 	%r256, [%rd6+160];
	xor.b32  	%r330, %r330, %r256;
	ld.global.u32 	%r257, [%rd6+164];
	xor.b32  	%r329, %r329, %r257;
	ld.global.u32 	%r258, [%rd6+168];
	xor.b32  	%r328, %r328, %r258;
	ld.global.u32 	%r259, [%rd6+172];
	xor.b32  	%r327, %r327, %r259;
	ld.global.u32 	%r260, [%rd6+176];
	xor.b32  	%r326, %r326, %r260;
$L__BB0_24:
	and.b32  	%r262, %r196, 512;
	setp.eq.s32 	%p13, %r262, 0;
	@%p13 bra 	$L__BB0_26;
	ld.global.u32 	%r263, [%rd6+180];
	xor.b32  	%r330, %r330, %r263;
	ld.global.u32 	%r264, [%rd6+184];
	xor.b32  	%r329, %r329, %r264;
	ld.global.u32 	%r265, [%rd6+188];
	xor.b32  	%r328, %r328, %r265;
	ld.global.u32 	%r266, [%rd6+192];
	xor.b32  	%r327, %r327, %r266;
	ld.global.u32 	%r267, [%rd6+196];
	xor.b32  	%r326, %r326, %r267;
$L__BB0_26:
	and.b32  	%r269, %r196, 1024;
	setp.eq.s32 	%p14, %r269, 0;
	@%p14 bra 	$L__BB0_28;
	ld.global.u32 	%r270, [%rd6+200];
	xor.b32  	%r330, %r330, %r270;
	ld.global.u32 	%r271, [%rd6+204];
	xor.b32  	%r329, %r329, %r271;
	ld.global.u32 	%r272, [%rd6+208];
	xor.b32  	%r328, %r328, %r272;
	ld.global.u32 	%r273, [%rd6+212];
	xor.b32  	%r327, %r327, %r273;
	ld.global.u32 	%r274, [%rd6+216];
	xor.b32  	%r326, %r326, %r274;
$L__BB0_28:
	and.b32  	%r276, %r196, 2048;
	setp.eq.s32 	%p15, %r276, 0;
	@%p15 bra 	$L__BB0_30;
	ld.global.u32 	%r277, [%rd6+220];
	xor.b32  	%r330, %r330, %r277;
	ld.global.u32 	%r278, [%rd6+224];
	xor.b32  	%r329, %r329, %r278;
	ld.global.u32 	%r279, [%rd6+228];
	xor.b32  	%r328, %r328, %r279;
	ld.global.u32 	%r280, [%rd6+232];
	xor.b32  	%r327, %r327, %r280;
	ld.global.u32 	%r281, [%rd6+236];
	xor.b32  	%r326, %r326, %r281;
$L__BB0_30:
	and.b32  	%r283, %r196, 4096;
	setp.eq.s32 	%p16, %r283, 0;
	@%p16 bra 	$L__BB0_32;
	ld.global.u32 	%r284, [%rd6+240];
	xor.b32  	%r330, %r330, %r284;
	ld.global.u32 	%r285, [%rd6+244];
	xor.b32  	%r329, %r329, %r285;
	ld.global.u32 	%r286, [%rd6+248];
	xor.b32  	%r328, %r328, %r286;
	ld.global.u32 	%r287, [%rd6+252];
	xor.b32  	%r327, %r327, %r287;
	ld.global.u32 	%r288, [%rd6+256];
	xor.b32  	%r326, %r326, %r288;
$L__BB0_32:
	and.b32  	%r290, %r196, 8192;
	setp.eq.s32 	%p17, %r290, 0;
	@%p17 bra 	$L__BB0_34;
	ld.global.u32 	%r291, [%rd6+260];
	xor.b32  	%r330, %r330, %r291;
	ld.global.u32 	%r292, [%rd6+264];
	xor.b32  	%r329, %r329, %r292;
	ld.global.u32 	%r293, [%rd6+268];
	xor.b32  	%r328, %r328, %r293;
	ld.global.u32 	%r294, [%rd6+272];
	xor.b32  	%r327, %r327, %r294;
	ld.global.u32 	%r295, [%rd6+276];
	xor.b32  	%r326, %r326, %r295;
$L__BB0_34:
	and.b32  	%r297, %r196, 16384;
	setp.eq.s32 	%p18, %r297, 0;
	@%p18 bra 	$L__BB0_36;
	ld.global.u32 	%r298, [%rd6+280];
	xor.b32  	%r330, %r330, %r298;
	ld.global.u32 	%r299, [%rd6+284];
	xor.b32  	%r329, %r329, %r299;
	ld.global.u32 	%r300, [%rd6+288];
	xor.b32  	%r328, %r328, %r300;
	ld.global.u32 	%r301, [%rd6+292];
	xor.b32  	%r327, %r327, %r301;
	ld.global.u32 	%r302, [%rd6+296];
	xor.b32  	%r326, %r326, %r302;
$L__BB0_36:
	and.b32  	%r304, %r196, 32768;
	setp.eq.s32 	%p19, %r304, 0;
	@%p19 bra 	$L__BB0_38;
	ld.global.u32 	%r305, [%rd6+300];
	xor.b32  	%r330, %r330, %r305;
	ld.global.u32 	%r306, [%rd6+304];
	xor.b32  	%r329, %r329, %r306;
	ld.global.u32 	%r307, [%rd6+308];
	xor.b32  	%r328, %r328, %r307;
	ld.global.u32 	%r308, [%rd6+312];
	xor.b32  	%r327, %r327, %r308;
	ld.global.u32 	%r309, [%rd6+316];
	xor.b32  	%r326, %r326, %r309;
$L__BB0_38:
	add.s32 	%r325, %r325, 16;
	setp.ne.s32 	%p20, %r325, 32;
	@%p20 bra 	$L__BB0_6;
	mad.lo.s32 	%r310, %r319, -31, %r11;
	add.s32 	%r319, %r310, 1;
	setp.ne.s32 	%p21, %r319, 5;
	@%p21 bra 	$L__BB0_5;
	st.global.u32 	[%rd2+4], %r330;
	st.global.u32 	[%rd2+8], %r329;
	st.global.u32 	[%rd2+12], %r328;
	st.global.u32 	[%rd2+16], %r327;
	st.global.u32 	[%rd2+20], %r326;
	add.s32 	%r313, %r313, 1;
	setp.lt.u32 	%p22, %r313, %r2;
	@%p22 bra 	$L__BB0_4;
$L__BB0_41:
	shr.u64 	%rd7, %rd17, 2;
	add.s32 	%r312, %r312, 1;
	setp.gt.u64 	%p23, %rd17, 3;
	mov.u64 	%rd17, %rd7;
	@%p23 bra 	$L__BB0_2;
$L__BB0_42:
	mov.b32 	%r311, 0;
	st.global.v2.u32 	[%rd2+24], {%r311, %r311};
	st.global.u32 	[%rd2+32], %r311;
	mov.b64 	%rd16, 0;
	st.global.u64 	[%rd2+40], %rd16;
	ret;

}
	// .globl	_Z9maxReducePiS_
.visible .entry _Z9maxReducePiS_(
	.param .u64 .ptr .align 1 _Z9maxReducePiS__param_0,
	.param .u64 .ptr .align 1 _Z9maxReducePiS__param_1
)
{
	.reg .pred 	%p<5>;
	.reg .b32 	%r<18>;
	.reg .b64 	%rd<9>;

	ld.param.u64 	%rd2, [_Z9maxReducePiS__param_0];
	ld.param.u64 	%rd1, [_Z9maxReducePiS__param_1];
	cvta.to.global.u64 	%rd3, %rd2;
	mov.u32 	%r1, %ctaid.x;
	mov.u32 	%r17, %ntid.x;
	mov.u32 	%r3, %tid.x;
	mad.lo.s32 	%r7, %r1, %r17, %r3;
	mul.wide.u32 	%rd4, %r7, 4;
	add.s64 	%rd5, %rd3, %rd4;
	ld.global.u32 	%r8, [%rd5];
	shl.b32 	%r9, %r3, 2;
	mov.u32 	%r10, sdata;
	add.s32 	%r4, %r10, %r9;
	st.shared.u32 	[%r4], %r8;
	bar.sync 	0;
	setp.lt.u32 	%p1, %r17, 2;
	@%p1 bra 	$L__BB1_4;
$L__BB1_1:
	shr.u32 	%r6, %r17, 1;
	setp.ge.u32 	%p2, %r3, %r6;
	@%p2 bra 	$L__BB1_3;
	shl.b32 	%r11, %r6, 2;
	add.s32 	%r12, %r4, %r11;
	ld.shared.u32 	%r13, [%r12];
	ld.shared.u32 	%r14, [%r4];
	max.s32 	%r15, %r13, %r14;
	st.shared.u32 	[%r4], %r15;
$L__BB1_3:
	bar.sync 	0;
	setp.gt.u32 	%p3, %r17, 3;
	mov.u32 	%r17, %r6;
	@%p3 bra 	$L__BB1_1;
$L__BB1_4:
	setp.ne.s32 	%p4, %r3, 0;
	@%p4 bra 	$L__BB1_6;
	ld.shared.u32 	%r16, [sdata];
	cvta.to.global.u64 	%rd6, %rd1;
	mul.wide.u32 	%rd7, %r1, 4;
	add.s64 	%rd8, %rd6, %rd7;
	st.global.u32 	[%rd8], %r16;
$L__BB1_6:
	ret;

}
	// .globl	_Z13rodsAndPearlsP17curandStateXORWOWPyS1_jj
.visible .entry _Z13rodsAndPearlsP17curandStateXORWOWPyS1_jj(
	.param .u64 .ptr .align 1 _Z13rodsAndPearlsP17curandStateXORWOWPyS1_jj_param_0,
	.param .u64 .ptr .align 1 _Z13rodsAndPearlsP17curandStateXORWOWPyS1_jj_param_1,
	.param .u64 .ptr .align 1 _Z13rodsAndPearlsP17curandStateXORWOWPyS1_jj_param_2,
	.param .u32 _Z13rodsAndPearlsP17curandStateXORWOWPyS1_jj_param_3,
	.param .u32 _Z13rodsAndPearlsP17curandStateXORWOWPyS1_jj_param_4
)
{
	.reg .b32 	%r<82>;
	.reg .b64 	%rd<5>;

	ld.param.u64 	%rd1, [_Z13rodsAndPearlsP17curandStateXORWOWPyS1_jj_param_0];
	cvta.to.global.u64 	%rd2, %rd1;
	mov.u32 	%r1, %ctaid.x;
	mov.u32 	%r2, %ntid.x;
	mov.u32 	%r3, %tid.x;
	mad.lo.s32 	%r4, %r1, %r2, %r3;
	mul.wide.u32 	%rd3, %r4, 48;
	add.s64 	%rd4, %rd2, %rd3;
	ld.global.v2.u32 	{%r5, %r6}, [%rd4];
	ld.global.v2.u32 	{%r7, %r8}, [%rd4+16];
	ld.global.v2.u32 	{%r9, %r10}, [%rd4+8];
	shr.u32 	%r11, %r6, 2;
	xor.b32  	%r12, %r11, %r6;
	shl.b32 	%r13, %r8, 4;
	shl.b32 	%r14, %r12, 1;
	xor.b32  	%r15, %r14, %r13;
	xor.b32  	%r16, %r15, %r12;
	xor.b32  	%r17, %r16, %r8;
	shr.u32 	%r18, %r9, 2;
	xor.b32  	%r19, %r18, %r9;
	shl.b32 	%r20, %r17, 4;
	shl.b32 	%r21, %r19, 1;
	xor.b32  	%r22, %r21, %r20;
	xor.b32  	%r23, %r22, %r19;
	xor.b32  	%r24, %r23, %r17;
	shr.u32 	%r25, %r10, 2;
	xor.b32  	%r26, %r25, %r10;
	shl.b32 	%r27, %r24, 4;
	shl.b32 	%r28, %r26, 1;
	xor.b32  	%r29, %r28, %r27;
	xor.b32  	%r30, %r29, %r26;
	xor.b32  	%r31, %r30, %r24;
	shr.u32 	%r32, %r7, 2;
	xor.b32  	%r33, %r32, %r7;
	shl.b32 	%r34, %r31, 4;
	shl.b32 	%r35, %r33, 1;
	xor.b32  	%r36, %r35, %r34;
	xor.b32  	%r37, %r36, %r33;
	xor.b32  	%r38, %r37, %r31;
	shr.u32 	%r39, %r8, 2;
	xor.b32  	%r40, %r39, %r8;
	shl.b32 	%r41, %r38, 4;
	shl.b32 	%r42, %r40, 1;
	xor.b32  	%r43, %r42, %r41;
	xor.b32  	%r44, %r43, %r40;
	xor.b32  	%r45, %r44, %r38;
	shr.u32 	%r46, %r17, 2;
	xor.b32  	%r47, %r46, %r17;
	shl.b32 	%r48, %r45, 4;
	shl.b32 	%r49, %r47, 1;
	xor.b32  	%r50, %r49, %r48;
	xor.b32  	%r51, %r50, %r47;
	xor.b32  	%r52, %r51, %r45;
	shr.u32 	%r53, %r24, 2;
	xor.b32  	%r54, %r53, %r24;
	shl.b32 	%r55, %r52, 4;
	shl.b32 	%r56, %r54, 1;
	xor.b32  	%r57, %r56, %r55;
	xor.b32  	%r58, %r57, %r54;
	xor.b32  	%r59, %r58, %r52;
	shr.u32 	%r60, %r31, 2;
	xor.b32  	%r61, %r60, %r31;
	shl.b32 	%r62, %r59, 4;
	shl.b32 	%r63, %r61, 1;
	xor.b32  	%r64, %r63, %r62;
	xor.b32  	%r65, %r64, %r61;
	xor.b32  	%r66, %r65, %r59;
	shr.u32 	%r67, %r38, 2;
	xor.b32  	%r68, %r67, %r38;
	shl.b32 	%r69, %r66, 4;
	shl.b32 	%r70, %r68, 1;
	xor.b32  	%r71, %r70, %r69;
	xor.b32  	%r72, %r71, %r68;
	xor.b32  	%r73, %r72, %r66;
	shr.u32 	%r74, %r45, 2;
	xor.b32  	%r75, %r74, %r45;
	st.global.v2.u32 	[%rd4+8], {%r59, %r66};
	shl.b32 	%r76, %r73, 4;
	shl.b32 	%r77, %r75, 1;
	xor.b32  	%r78, %r77, %r76;
	xor.b32  	%r79, %r78, %r75;
	xor.b32  	%r80, %r79, %r73;
	st.global.v2.u32 	[%rd4+16], {%r73, %r80};
	add.s32 	%r81, %r5, 3624370;
	st.global.v2.u32 	[%rd4], {%r81, %r52};
	ret;

}


// ===== COMPILED SASS (sm_100) =====

	.target	sm_100

	.elftype	@"ET_EXEC"


//--------------------- .note.nv.tkinfo           --------------------------
	.section	.note.nv.tkinfo,"",@"SHT_NOTE"
	.sectionflags	@"SHF_NOTE_NV_TKINFO"
	.tkinfo
        /*0018*/ 	.word	0x00000002
        /*0030*/ 	.string	""
        /*0030*/ 	.string	"ptxas"
        /*0030*/ 	.string	"Cuda compilation tools, release 13.0, V13.0.88"
        /*0030*/ 	.string	"Build cuda_13.0.r13.0/compiler.36424714_0"
        /*0030*/ 	.string	"-arch sm_100 -m 64 "



//--------------------- .note.nv.cuinfo           --------------------------
	.section	.note.nv.cuinfo,"",@"SHT_NOTE"
	.sectionflags	@"SHF_NOTE_NV_CUINFO"
        /*0018*/ 	.short	0x0002
        /*001a*/ 	.short	0x0064
        /*001c*/ 	.short	0x0082
	.zero		2


//--------------------- .nv.info                  --------------------------
	.section	.nv.info,"",@"SHT_CUDA_INFO"
	.align	4


	//----- nvinfo : EIATTR_REGCOUNT
	.align		4
        /*0000*/ 	.byte	0x04, 0x2f
        /*0002*/ 	.short	(.L_10 - .L_9)
	.align		4
.L_9:
        /*0004*/ 	.word	index@(_Z12setup_kerneljP17curandStateXORWOW)
        /*0008*/ 	.word	0x00000020


	//----- nvinfo : EIATTR_FRAME_SIZE
	.align		4
.L_10:
        /*000c*/ 	.byte	0x04, 0x11
        /*000e*/ 	.short	(.L_12 - .L_11)
	.align		4
.L_11:
        /*0010*/ 	.word	index@(_Z12setup_kerneljP17curandStateXORWOW)
        /*0014*/ 	.word	0x00000000


	//----- nvinfo : EIATTR_REGCOUNT
	.align		4
.L_12:
        /*0018*/ 	.byte	0x04, 0x2f
        /*001a*/ 	.short	(.L_14 - .L_13)
	.align		4
.L_13:
        /*001c*/ 	.word	index@(_Z9maxReducePiS_)
        /*0020*/ 	.word	0x0000000b


	//----- nvinfo : EIATTR_FRAME_SIZE
	.align		4
.L_14:
        /*0024*/ 	.byte	0x04, 0x11
        /*0026*/ 	.short	(.L_16 - .L_15)
	.align		4
.L_15:
        /*0028*/ 	.word	index@(_Z9maxReducePiS_)
        /*002c*/ 	.word	0x00000000


	//----- nvinfo : EIATTR_REGCOUNT
	.align		4
.L_16:
        /*0030*/ 	.byte	0x04, 0x2f
        /*0032*/ 	.short	(.L_18 - .L_17)
	.align		4
.L_17:
        /*0034*/ 	.word	index@(_Z13rodsAndPearlsP17curandStateXORWOWPyS1_jj)
        /*0038*/ 	.word	0x0000000e


	//----- nvinfo : EIATTR_FRAME_SIZE
	.align		4
.L_18:
        /*003c*/ 	.byte	0x04, 0x11
        /*003e*/ 	.short	(.L_20 - .L_19)
	.align		4
.L_19:
        /*0040*/ 	.word	index@(_Z13rodsAndPearlsP17curandStateXORWOWPyS1_jj)
        /*0044*/ 	.word	0x00000000


	//----- nvinfo : EIATTR_MIN_STACK_SIZE
	.align		4
.L_20:
        /*0048*/ 	.byte	0x04, 0x12
        /*004a*/ 	.short	(.L_22 - .L_21)
	.align		4
.L_21:
        /*004c*/ 	.word	index@(_Z13rodsAndPearlsP17curandStateXORWOWPyS1_jj)
        /*0050*/ 	.word	0x00000000


	//----- nvinfo : EIATTR_MIN_STACK_SIZE
	.align		4
.L_22:
        /*0054*/ 	.byte	0x04, 0x12
        /*0056*/ 	.short	(.L_24 - .L_23)
	.align		4
.L_23:
        /*0058*/ 	.word	index@(_Z9maxReducePiS_)
        /*005c*/ 	.word	0x00000000


	//----- nvinfo : EIATTR_MIN_STACK_SIZE
	.align		4
.L_24:
        /*0060*/ 	.byte	0x04, 0x12
        /*0062*/ 	.short	(.L_26 - .L_25)
	.align		4
.L_25:
        /*0064*/ 	.word	index@(_Z12setup_kerneljP17curandStateXORWOW)
        /*0068*/ 	.word	0x00000000
.L_26:


//--------------------- .nv.compat                --------------------------
	.section	.nv.compat,"",@"SHT_CUDA_COMPAT_INFO"
	.align	4
        /*0000*/ 	.byte	0x02, 0x09, 0x00, 0x00, 0x02, 0x02, 0x01, 0x00, 0x02, 0x05, 0x05, 0x00, 0x03, 0x07, 0x01, 0x01
        /*0010*/ 	.byte	0x02, 0x03, 0x00, 0x00, 0x02, 0x06, 0x01, 0x00, 0x04, 0x0b, 0x08, 0x00, 0x09, 0x00, 0x00, 0x00
        /*0020*/ 	.byte	0x00, 0x00, 0x00, 0x00


//--------------------- .nv.info._Z13rodsAndPearlsP17curandStateXORWOWPyS1_jj --------------------------
	.section	.nv.info._Z13rodsAndPearlsP17curandStateXORWOWPyS1_jj,"",@"SHT_CUDA_INFO"
	.sectionflags	@""
	.align	4


	//----- nvinfo : EIATTR_CUDA_API_VERSION
	.align		4
        /*0000*/ 	.byte	0x04, 0x37
        /*0002*/ 	.short	(.L_28 - .L_27)
.L_27:
        /*0004*/ 	.word	0x00000082


	//----- nvinfo : EIATTR_KPARAM_INFO
	.align		4
.L_28:
        /*0008*/ 	.byte	0x04, 0x17
        /*000a*/ 	.short	(.L_30 - .L_29)
.L_29:
        /*000c*/ 	.word	0x00000000
        /*0010*/ 	.short	0x0004
        /*0012*/ 	.short	0x001c
        /*0014*/ 	.byte	0x00, 0xf0, 0x11, 0x00


	//----- nvinfo : EIATTR_KPARAM_INFO
	.align		4
.L_30:
        /*0018*/ 	.byte	0x04, 0x17
        /*001a*/ 	.short	(.L_32 - .L_31)
.L_31:
        /*001c*/ 	.word	0x00000000
        /*0020*/ 	.short	0x0003
        /*0022*/ 	.short	0x0018
        /*0024*/ 	.byte	0x00, 0xf0, 0x11, 0x00


	//----- nvinfo : EIATTR_KPARAM_INFO
	.align		4
.L_32:
        /*0028*/ 	.byte	0x04, 0x17
        /*002a*/ 	.short	(.L_34 - .L_33)
.L_33:
        /*002c*/ 	.word	0x00000000
        /*0030*/ 	.short	0x0002
        /*0032*/ 	.short	0x0010
        /*0034*/ 	.byte	0x00, 0xf5, 0x21, 0x00


	//----- nvinfo : EIATTR_KPARAM_INFO
	.align		4
.L_34:
        /*0038*/ 	.byte	0x04, 0x17
        /*003a*/ 	.short	(.L_36 - .L_35)
.L_35:
        /*003c*/ 	.word	0x00000000
        /*0040*/ 	.short	0x0001
        /*0042*/ 	.short	0x0008
        /*0044*/ 	.byte	0x00, 0xf5, 0x21, 0x00


	//----- nvinfo : EIATTR_KPARAM_INFO
	.align		4
.L_36:
        /*0048*/ 	.byte	0x04, 0x17
        /*004a*/ 	.short	(.L_38 - .L_37)
.L_37:
        /*004c*/ 	.word	0x00000000
        /*0050*/ 	.short	0x0000
        /*0052*/ 	.short	0x0000
        /*0054*/ 	.byte	0x00, 0xf5, 0x21, 0x00


	//----- nvinfo : EIATTR_SPARSE_MMA_MASK
	.align		4
.L_38:
        /*0058*/ 	.byte	0x03, 0x50
        /*005a*/ 	.short	0x0000


	//----- nvinfo : EIATTR_MAXREG_COUNT
	.align		4
        /*005c*/ 	.byte	0x03, 0x1b
        /*005e*/ 	.short	0x00ff


	//----- nvinfo : EIATTR_MERCURY_ISA_VERSION
	.align		4
        /*0060*/ 	.byte	0x03, 0x5f
        /*0062*/ 	.short	0x0101


	//----- nvinfo : EIATTR_VRC_CTA_INIT_COUNT
	.align		4
        /*0064*/ 	.byte	0x02, 0x4a
	.zero		1
	.zero		1


	//----- nvinfo : EIATTR_EXIT_INSTR_OFFSETS
	.align		4
        /*0068*/ 	.byte	0x04, 0x1c
        /*006a*/ 	.short	(.L_40 - .L_39)


	//   ....[0]....
.L_39:
        /*006c*/ 	.word	0x000004b0


	//----- nvinfo : EIATTR_CBANK_PARAM_SIZE
	.align		4
.L_40:
        /*0070*/ 	.byte	0x03, 0x19
        /*0072*/ 	.short	0x0020


	//----- nvinfo : EIATTR_PARAM_CBANK
	.align		4
        /*0074*/ 	.byte	0x04, 0x0a
        /*0076*/ 	.short	(.L_42 - .L_41)
	.align		4
.L_41:
        /*0078*/ 	.word	index@(.nv.constant0._Z13rodsAndPearlsP17curandStateXORWOWPyS1_jj)
        /*007c*/ 	.short	0x0380
        /*007e*/ 	.short	0x0020


	//----- nvinfo : EIATTR_SW_WAR
	.align		4
.L_42:
        /*0080*/ 	.byte	0x04, 0x36
        /*0082*/ 	.short	(.L_44 - .L_43)
.L_43:
        /*0084*/ 	.word	0x00000008
.L_44:


//--------------------- .nv.info._Z9maxReducePiS_ --------------------------
	.section	.nv.info._Z9maxReducePiS_,"",@"SHT_CUDA_INFO"
	.sectionflags	@""
	.align	4


	//----- nvinfo : EIATTR_CUDA_API_VERSION
	.align		4
        /*0000*/ 	.byte	0x04, 0x37
        /*0002*/ 	.short	(.L_46 - .L_45)
.L_45:
        /*0004*/ 	.word	0x00000082


	//----- nvinfo : EIATTR_KPARAM_INFO
	.align		4
.L_46:
        /*0008*/ 	.byte	0x04, 0x17
        /*000a*/ 	.short	(.L_48 - .L_47)
.L_47:
        /*000c*/ 	.word	0x00000000
        /*0010*/ 	.short	0x0001
        /*0012*/ 	.short	0x0008
        /*0014*/ 	.byte	0x00, 0xf5, 0x21, 0x00


	//----- nvinfo : EIATTR_KPARAM_INFO
	.align		4
.L_48:
        /*0018*/ 	.byte	0x04, 0x17
        /*001a*/ 	.short	(.L_50 - .L_49)
.L_49:
        /*001c*/ 	.word	0x00000000
        /*0020*/ 	.short	0x0000
        /*0022*/ 	.short	0x0000
        /*0024*/ 	.byte	0x00, 0xf5, 0x21, 0x00


	//----- nvinfo : EIATTR_SPARSE_MMA_MASK
	.align		4
.L_50:
        /*0028*/ 	.byte	0x03, 0x50
        /*002a*/ 	.short	0x0000


	//----- nvinfo : EIATTR_MAXREG_COUNT
	.align		4
        /*002c*/ 	.byte	0x03, 0x1b
        /*002e*/ 	.short	0x00ff


	//----- nvinfo : EIATTR_NUM_BARRIERS
	.align		4
        /*0030*/ 	.byte	0x02, 0x4c
        /*0032*/ 	.byte	0x01
	.zero		1


	//----- nvinfo : EIATTR_MERCURY_ISA_VERSION
	.align		4
        /*0034*/ 	.byte	0x03, 0x5f
        /*0036*/ 	.short	0x0101


	//----- nvinfo : EIATTR_VRC_CTA_INIT_COUNT
	.align		4
        /*0038*/ 	.byte	0x02, 0x4a
	.zero		1
	.zero		1


	//----- nvinfo : EIATTR_EXIT_INSTR_OFFSETS
	.align		4
        /*003c*/ 	.byte	0x04, 0x1c
        /*003e*/ 	.short	(.L_52 - .L_51)


	//   ....[0]....
.L_51:
        /*0040*/ 	.word	0x000001e0


	//   ....[1]....
        /*0044*/ 	.word	0x00000260


	//----- nvinfo : EIATTR_CBANK_PARAM_SIZE
	.align		4
.L_52:
        /*0048*/ 	.byte	0x03, 0x19
        /*004a*/ 	.short	0x0010


	//----- nvinfo : EIATTR_PARAM_CBANK
	.align		4
        /*004c*/ 	.byte	0x04, 0x0a
        /*004e*/ 	.short	(.L_54 - .L_53)
	.align		4
.L_53:
        /*0050*/ 	.word	index@(.nv.constant0._Z9maxReducePiS_)
        /*0054*/ 	.short	0x0380
        /*0056*/ 	.short	0x0010


	//----- nvinfo : EIATTR_SW_WAR
	.align		4
.L_54:
        /*0058*/ 	.byte	0x04, 0x36
        /*005a*/ 	.short	(.L_56 - .L_55)
.L_55:
        /*005c*/ 	.word	0x00000008
.L_56:


//--------------------- .nv.info._Z12setup_kerneljP17curandStateXORWOW --------------------------
	.section	.nv.info._Z12setup_kerneljP17curandStateXORWOW,"",@"SHT_CUDA_INFO"
	.sectionflags	@""
	.align	4


	//----- nvinfo : EIATTR_CUDA_API_VERSION
	.align		4
        /*0000*/ 	.byte	0x04, 0x37
        /*0002*/ 	.short	(.L_58 - .L_57)
.L_57:
        /*0004*/ 	.word	0x00000082


	//----- nvinfo : EIATTR_KPARAM_INFO
	.align		4
.L_58:
        /*0008*/ 	.byte	0x04, 0x17
        /*000a*/ 	.short	(.L_60 - .L_59)
.L_59:
        /*000c*/ 	.word	0x00000000
        /*0010*/ 	.short	0x0001
        /*0012*/ 	.short	0x0008
        /*0014*/ 	.byte	0x00, 0xf5, 0x21, 0x00


	//----- nvinfo : EIATTR_KPARAM_INFO
	.align		4
.L_60:
        /*0018*/ 	.byte	0x04, 0x17
        /*001a*/ 	.short	(.L_62 - .L_61)
.L_61:
        /*001c*/ 	.word	0x00000000
        /*0020*/ 	.short	0x0000
        /*0022*/ 	.short	0x0000
        /*0024*/ 	.byte	0x00, 0xf0, 0x11, 0x00


	//----- nvinfo : EIATTR_SPARSE_MMA_MASK
	.align		4
.L_62:
        /*0028*/ 	.byte	0x03, 0x50
        /*002a*/ 	.short	0x0000


	//----- nvinfo : EIATTR_MAXREG_COUNT
	.align		4
        /*002c*/ 	.byte	0x03, 0x1b
        /*002e*/ 	.short	0x00ff


	//----- nvinfo : EIATTR_MERCURY_ISA_VERSION
	.align		4
        /*0030*/ 	.byte	0x03, 0x5f
        /*0032*/ 	.short	0x0101


	//----- nvinfo : EIATTR_VRC_CTA_INIT_COUNT
	.align		4
        /*0034*/ 	.byte	0x02, 0x4a
	.zero		1
	.zero		1


	//----- nvinfo : EIATTR_EXIT_INSTR_OFFSETS
	.align		4
        /*0038*/ 	.byte	0x04, 0x1c
        /*003a*/ 	.short	(.L_64 - .L_63)


	//   ....[0]....
.L_63:
        /*003c*/ 	.word	0x00000ea0


	//----- nvinfo : EIATTR_CBANK_PARAM_SIZE
	.align		4
.L_64:
        /*0040*/ 	.byte	0x03, 0x19
        /*0042*/ 	.short	0x0010


	//----- nvinfo : EIATTR_PARAM_CBANK
	.align		4
        /*0044*/ 	.byte	0x04, 0x0a
        /*0046*/ 	.short	(.L_66 - .L_65)
	.align		4
.L_65:
        /*0048*/ 	.word	index@(.nv.constant0._Z12setup_kerneljP17curandStateXORWOW)
        /*004c*/ 	.short	0x0380
        /*004e*/ 	.short	0x0010


	//----- nvinfo : EIATTR_SW_WAR
	.align		4
.L_66:
        /*0050*/ 	.byte	0x04, 0x36
        /*0052*/ 	.short	(.L_68 - .L_67)
.L_67:
        /*0054*/ 	.word	0x00000008
.L_68:


//--------------------- .nv.callgraph             --------------------------
	.section	.nv.callgraph,"",@"SHT_CUDA_CALLGRAPH"
	.align	4
	.sectionentsize	8
	.align		4
        /*0000*/ 	.word	0x00000000
	.align		4
        /*0004*/ 	.word	0xffffffff
	.align		4
        /*0008*/ 	.word	0x00000000
	.align		4
        /*000c*/ 	.word	0xfffffffe
	.align		4
        /*0010*/ 	.word	0x00000000
	.align		4
        /*0014*/ 	.word	0xfffffffd
	.align		4
        /*0018*/ 	.word	0x00000000
	.align		4
        /*001c*/ 	.word	0xfffffffc


//--------------------- .nv.constant4             --------------------------
	.section	.nv.constant4,"a",@progbits
	.align	8
	.align		8
.nv.constant4:
        /*0000*/ 	.dword	precalc_xorwow_matrix
	.align		8
        /*0008*/ 	.dword	precalc_xorwow_offset_matrix
	.align		8
        /*0010*/ 	.dword	mrg32k3aM1
	.align		8
        /*0018*/ 	.dword	mrg32k3aM2
	.align		8
        /*0020*/ 	.dword	mrg32k3aM1SubSeq
	.align		8
        /*0028*/ 	.dword	mrg32k3aM2SubSeq
	.align		8
        /*0030*/ 	.dword	mrg32k3aM1Seq
	.align		8
        /*0038*/ 	.dword	mrg32k3aM2Seq


//--------------------- .nv.constant3             --------------------------
	.section	.nv.constant3,"a",@progbits
	.align	8
.nv.constant3:
	.type		__cr_lgamma_table,@object
	.size		__cr_lgamma_table,(.L_8 - __cr_lgamma_table)
__cr_lgamma_table:
        /*0000*/ 	.byte	0x00, 0x00, 0x00, 0x00, 0x00, 0x00, 0x00, 0x00, 0x00, 0x00, 0x00, 0x00, 0x00, 0x00, 0x00, 0x00
        /*0010*/ 	.byte	0xef, 0x39, 0xfa, 0xfe, 0x42, 0x2e, 0xe6, 0x3f, 0x02, 0x20, 0x2a, 0xfa, 0x0b, 0xab, 0xfc, 0x3f
        /*0020*/ 	.byte	0xf9, 0x2c, 0x92, 0x7c, 0xa7, 0x6c, 0x09, 0x40, 0xc9, 0x79, 0x44, 0x3c, 0x64, 0x26, 0x13, 0x40
        /*0030*/ 	.byte	0xca, 0x01, 0xcf, 0x3a, 0x27, 0x51, 0x1a, 0x40, 0x30, 0xcc, 0x2d, 0xf3, 0xe1, 0x0c, 0x21, 0x40
        /*0040*/ 	.byte	0x0d, 0xb7, 0xfc, 0x82, 0x8e, 0x35, 0x25, 0x40
.L_8:


//--------------------- .text._Z13rodsAndPearlsP17curandStateXORWOWPyS1_jj --------------------------
	.section	.text._Z13rodsAndPearlsP17curandStateXORWOWPyS1_jj,"ax",@progbits
	.align	128
        .global         _Z13rodsAndPearlsP17curandStateXORWOWPyS1_jj
        .type           _Z13rodsAndPearlsP17curandStateXORWOWPyS1_jj,@function
        .size           _Z13rodsAndPearlsP17curandStateXORWOWPyS1_jj,(.L_x_11 - _Z13rodsAndPearlsP17curandStateXORWOWPyS1_jj)
        .other          _Z13rodsAndPearlsP17curandStateXORWOWPyS1_jj,@"STO_CUDA_ENTRY STV_DEFAULT"
_Z13rodsAndPearlsP17curandStateXORWOWPyS1_jj:
.text._Z13rodsAndPearlsP17curandStateXORWOWPyS1_jj:
[----:B------:R-:W-:Y:S01]  /*0000*/  LDC R1, c[0x0][0x37c] ;  /* 0x0000df00ff017b82 */ /* 0x000fe20000000800 */
[----:B------:R-:W0:Y:S07]  /*0010*/  S2R R0, SR_TID.X ;  /* 0x0000000000007919 */ /* 0x000e2e0000002100 */
[----:B------:R-:W0:Y:S01]  /*0020*/  S2UR UR6, SR_CTAID.X ;  /* 0x00000000000679c3 */ /* 0x000e220000002500 */
[----:B------:R-:W1:Y:S07]  /*0030*/  LDCU.64 UR4, c[0x0][0x358] ;  /* 0x00006b00ff0477ac */ /* 0x000e6e0008000a00 */
[----:B------:R-:W0:Y:S08]  /*0040*/  LDC R5, c[0x0][0x360] ;  /* 0x0000d800ff057b82 */ /* 0x000e300000000800 */
[----:B------:R-:W2:Y:S01]  /*0050*/  LDC.64 R2, c[0x0][0x380] ;  /* 0x0000e000ff027b82 */ /* 0x000ea20000000a00 */
[----:B0-----:R-:W-:-:S04]  /*0060*/  IMAD R5, R5, UR6, R0 ;  /* 0x0000000605057c24 */ /* 0x001fc8000f8e0200 */
[----:B--2---:R-:W-:-:S05]  /*0070*/  IMAD.WIDE.U32 R2, R5, 0x30, R2 ;  /* 0x0000003005027825 */ /* 0x004fca00078e0002 */
[----:B-1----:R-:W2:Y:S04]  /*0080*/  LDG.E.64 R4, desc[UR4][R2.64] ;  /* 0x0000000402047981 */ /* 0x002ea8000c1e1b00 */
[----:B------:R-:W3:Y:S04]  /*0090*/  LDG.E.64 R6, desc[UR4][R2.64+0x10] ;  /* 0x0000100402067981 */ /* 0x000ee8000c1e1b00 */
[----:B------:R-:W4:Y:S01]  /*00a0*/  LDG.E.64 R8, desc[UR4][R2.64+0x8] ;  /* 0x0000080402087981 */ /* 0x000f22000c1e1b00 */
[----:B--2---:R-:W-:Y:S01]  /*00b0*/  SHF.R.U32.HI R0, RZ, 0x2, R5 ;  /* 0x00000002ff007819 */ /* 0x004fe20000011605 */
[----:B------:R-:W-:-:S03]  /*00c0*/  VIADD R4, R4, 0x374db2 ;  /* 0x00374db204047836 */ /* 0x000fc60000000000 */
[----:B------:R-:W-:Y:S01]  /*00d0*/  LOP3.LUT R0, R0, R5, RZ, 0x3c, !PT ;  /* 0x0000000500007212 */ /* 0x000fe200078e3cff */
[----:B---3--:R-:W-:Y:S01]  /*00e0*/  IMAD.SHL.U32 R5, R7, 0x10, RZ ;  /* 0x0000001007057824 */ /* 0x008fe200078e00ff */
[----:B----4-:R-:W-:-:S03]  /*00f0*/  SHF.R.U32.HI R11, RZ, 0x2, R8 ;  /* 0x00000002ff0b7819 */ /* 0x010fc60000011608 */
[----:B------:R-:W-:Y:S01]  /*0100*/  IMAD.SHL.U32 R10, R0, 0x2, RZ ;  /* 0x00000002000a7824 */ /* 0x000fe200078e00ff */
[----:B------:R-:W-:-:S04]  /*0110*/  LOP3.LUT R11, R11, R8, RZ, 0x3c, !PT ;  /* 0x000000080b0b7212 */ /* 0x000fc800078e3cff */
[----:B------:R-:W-:Y:S02]  /*0120*/  LOP3.LUT R0, R0, R10, R5, 0x96, !PT ;  /* 0x0000000a00007212 */ /* 0x000fe400078e9605 */
[----:B------:R-:W-:Y:S01]  /*0130*/  SHF.R.U32.HI R10, RZ, 0x2, R9 ;  /* 0x00000002ff0a7819 */ /* 0x000fe20000011609 */
[----:B------:R-:W-:Y:S01]  /*0140*/  IMAD.SHL.U32 R5, R11, 0x2, RZ ;  /* 0x000000020b057824 */ /* 0x000fe200078e00ff */
[----:B------:R-:W-:Y:S02]  /*0150*/  LOP3.LUT R0, R0, R7, RZ, 0x3c, !PT ;  /* 0x0000000700007212 */ /* 0x000fe400078e3cff */
[----:B------:R-:W-:-:S03]  /*0160*/  LOP3.LUT R10, R10, R9, RZ, 0x3c, !PT ;  /* 0x000000090a0a7212 */ /* 0x000fc600078e3cff */
[----:B------:R-:W-:-:S05]  /*0170*/  IMAD.SHL.U32 R8, R0, 0x10, RZ ;  /* 0x0000001000087824 */ /* 0x000fca00078e00ff */
[----:B------:R-:W-:Y:S01]  /*0180*/  LOP3.LUT R5, R11, R5, R8, 0x96, !PT ;  /* 0x000000050b057212 */ /* 0x000fe200078e9608 */
[----:B------:R-:W-:Y:S01]  /*0190*/  IMAD.SHL.U32 R8, R10, 0x2, RZ ;  /* 0x000000020a087824 */ /* 0x000fe200078e00ff */
[----:B------:R-:W-:Y:S02]  /*01a0*/  SHF.R.U32.HI R11, RZ, 0x2, R6 ;  /* 0x00000002ff0b7819 */ /* 0x000fe40000011606 */
        /* <DEDUP_REMOVED lines=26> */
[----:B------:R-:W-:Y:S01]  /*0350*/  IMAD.SHL.U32 R9, R5, 0x10, RZ ;  /* 0x0000001005097824 */ /* 0x000fe200078e00ff */
[----:B------:R-:W-:Y:S04]  /*0360*/  STG.E.64 desc[UR4][R2.64], R4 ;  /* 0x0000000402007986 */ /* 0x000fe8000c101b04 */
        /* <DEDUP_REMOVED lines=14> */
[----:B------:R-:W-:-:S03]  /*0450*/  IMAD.SHL.U32 R9, R11, 0x2, RZ ;  /* 0x000000020b097824 */ /* 0x000fc600078e00ff */
[----:B------:R-:W-:-:S05]  /*0460*/  LOP3.LUT R8, R8, R7, RZ, 0x3c, !PT ;  /* 0x0000000708087212 */ /* 0x000fca00078e3cff */
[----:B------:R-:W-:-:S05]  /*0470*/  IMAD.SHL.U32 R0, R8, 0x10, RZ ;  /* 0x0000001008007824 */ /* 0x000fca00078e00ff */
[----:B------:R-:W-:-:S04]  /*0480*/  LOP3.LUT R9, R11, R9, R0, 0x96, !PT ;  /* 0x000000090b097212 */ /* 0x000fc800078e9600 */
[----:B------:R-:W-:-:S05]  /*0490*/  LOP3.LUT R9, R9, R8, RZ, 0x3c, !PT ;  /* 0x0000000809097212 */ /* 0x000fca00078e3cff */
[----:B------:R-:W-:Y:S01]  /*04a0*/  STG.E.64 desc[UR4][R2.64+0x10], R8 ;  /* 0x0000100802007986 */ /* 0x000fe2000c101b04 */
[----:B------:R-:W-:Y:S05]  /*04b0*/  EXIT ;  /* 0x000000000000794d */ /* 0x000fea0003800000 */
.L_x_0:
[----:B------:R-:W-:-:S00]  /*04c0*/  BRA `(.L_x_0) ;  /* 0xfffffffc00fc7947 */ /* 0x000fc0000383ffff */
[----:B------:R-:W-:-:S00]  /*04d0*/  NOP ;  /* 0x0000000000007918 */ /* 0x000fc00000000000 */
        /* <DEDUP_REMOVED lines=10> */
.L_x_11:


//--------------------- .text._Z9maxReducePiS_    --------------------------
	.section	.text._Z9maxReducePiS_,"ax",@progbits
	.align	128
        .global         _Z9maxReducePiS_
        .type           _Z9maxReducePiS_,@function
        .size           _Z9maxReducePiS_,(.L_x_12 - _Z9maxReducePiS_)
        .other          _Z9maxReducePiS_,@"STO_CUDA_ENTRY STV_DEFAULT"
_Z9maxReducePiS_:
.text._Z9maxReducePiS_:
[----:B------:R-:W-:Y:S01]  /*0000*/  LDC R1, c[0x0][0x37c] ;  /* 0x0000df00ff017b82 */ /* 0x000fe20000000800 */
[----:B------:R-:W0:Y:S07]  /*0010*/  S2R R7, SR_CTAID.X ;  /* 0x0000000000077919 */ /* 0x000e2e0000002500 */
[----:B------:R-:W1:Y:S01]  /*0020*/  LDC.64 R2, c[0x0][0x380] ;  /* 0x0000e000ff027b82 */ /* 0x000e620000000a00 */
[----:B------:R-:W0:Y:S01]  /*0030*/  LDCU UR8, c[0x0][0x360] ;  /* 0x00006c00ff0877ac */ /* 0x000e220008000800 */
[----:B------:R-:W0:Y:S01]  /*0040*/  S2R R6, SR_TID.X ;  /* 0x0000000000067919 */ /* 0x000e220000002100 */
[----:B------:R-:W2:Y:S01]  /*0050*/  LDCU.64 UR6, c[0x0][0x358] ;  /* 0x00006b00ff0677ac */ /* 0x000ea20008000a00 */
[----:B0-----:R-:W-:-:S04]  /*0060*/  IMAD R5, R7, UR8, R6 ;  /* 0x0000000807057c24 */ /* 0x001fc8000f8e0206 */
[----:B-1----:R-:W-:-:S06]  /*0070*/  IMAD.WIDE.U32 R2, R5, 0x4, R2 ;  /* 0x0000000405027825 */ /* 0x002fcc00078e0002 */
[----:B--2---:R-:W2:Y:S01]  /*0080*/  LDG.E R2, desc[UR6][R2.64] ;  /* 0x0000000602027981 */ /* 0x004ea2000c1e1900 */
[----:B------:R-:W0:Y:S01]  /*0090*/  S2UR UR5, SR_CgaCtaId ;  /* 0x00000000000579c3 */ /* 0x000e220000008800 */
[----:B------:R-:W-:Y:S01]  /*00a0*/  UMOV UR4, 0x400 ;  /* 0x0000040000047882 */ /* 0x000fe20000000000 */
[----:B------:R-:W-:Y:S01]  /*00b0*/  UISETP.GE.U32.AND UP0, UPT, UR8, 0x2, UPT ;  /* 0x000000020800788c */ /* 0x000fe2000bf06070 */
[----:B------:R-:W-:Y:S01]  /*00c0*/  ISETP.NE.AND P0, PT, R6, RZ, PT ;  /* 0x000000ff0600720c */ /* 0x000fe20003f05270 */
[----:B0-----:R-:W-:-:S06]  /*00d0*/  ULEA UR4, UR5, UR4, 0x18 ;  /* 0x0000000405047291 */ /* 0x001fcc000f8ec0ff */
[----:B------:R-:W-:-:S05]  /*00e0*/  LEA R5, R6, UR4, 0x2 ;  /* 0x0000000406057c11 */ /* 0x000fca000f8e10ff */
[----:B--2---:R0:W-:Y:S01]  /*00f0*/  STS [R5], R2 ;  /* 0x0000000205007388 */ /* 0x0041e20000000800 */
[----:B------:R-:W-:Y:S06]  /*0100*/  BAR.SYNC.DEFER_BLOCKING 0x0 ;  /* 0x0000000000007b1d */ /* 0x000fec0000010000 */
[----:B------:R-:W-:Y:S05]  /*0110*/  BRA.U !UP0, `(.L_x_1) ;  /* 0x0000000108307547 */ /* 0x000fea000b800000 */
[----:B------:R-:W-:-:S07]  /*0120*/  IMAD.U32 R0, RZ, RZ, UR8 ;  /* 0x00000008ff007e24 */ /* 0x000fce000f8e00ff */
.L_x_2:
[----:B------:R-:W-:-:S04]  /*0130*/  SHF.R.U32.HI R8, RZ, 0x1, R0 ;  /* 0x00000001ff087819 */ /* 0x000fc80000011600 */
[----:B------:R-:W-:-:S13]  /*0140*/  ISETP.GE.U32.AND P1, PT, R6, R8, PT ;  /* 0x000000080600720c */ /* 0x000fda0003f26070 */
[----:B0-----:R-:W-:Y:S01]  /*0150*/  @!P1 IMAD R2, R8, 0x4, R5 ;  /* 0x0000000408029824 */ /* 0x001fe200078e0205 */
[----:B------:R-:W-:Y:S05]  /*0160*/  @!P1 LDS R3, [R5] ;  /* 0x0000000005039984 */ /* 0x000fea0000000800 */
[----:B------:R-:W0:Y:S02]  /*0170*/  @!P1 LDS R2, [R2] ;  /* 0x0000000002029984 */ /* 0x000e240000000800 */
[----:B0-----:R-:W-:-:S05]  /*0180*/  @!P1 VIMNMX R4, PT, PT, R2, R3, !PT ;  /* 0x0000000302049248 */ /* 0x001fca0007fe0100 */
[----:B------:R1:W-:Y:S01]  /*0190*/  @!P1 STS [R5], R4 ;  /* 0x0000000405009388 */ /* 0x0003e20000000800 */
[----:B------:R-:W-:Y:S01]  /*01a0*/  BAR.SYNC.DEFER_BLOCKING 0x0 ;  /* 0x0000000000007b1d */ /* 0x000fe20000010000 */
[----:B------:R-:W-:Y:S01]  /*01b0*/  ISETP.GT.U32.AND P1, PT, R0, 0x3, PT ;  /* 0x000000030000780c */ /* 0x000fe20003f24070 */
[----:B------:R-:W-:-:S12]  /*01c0*/  IMAD.MOV.U32 R0, RZ, RZ, R8 ;  /* 0x000000ffff007224 */ /* 0x000fd800078e0008 */
[----:B-1----:R-:W-:Y:S05]  /*01d0*/  @P1 BRA `(.L_x_2) ;  /* 0xfffffffc00d41947 */ /* 0x002fea000383ffff */
.L_x_1:
[----:B------:R-:W-:Y:S05]  /*01e0*/  @P0 EXIT ;  /* 0x000000000000094d */ /* 0x000fea0003800000 */
[----:B------:R-:W1:Y:S01]  /*01f0*/  S2UR UR5, SR_CgaCtaId ;  /* 0x00000000000579c3 */ /* 0x000e620000008800 */
[----:B------:R-:W-:-:S07]  /*0200*/  UMOV UR4, 0x400 ;  /* 0x0000040000047882 */ /* 0x000fce0000000000 */
[----:B0-----:R-:W0:Y:S01]  /*0210*/  LDC.64 R2, c[0x0][0x388] ;  /* 0x0000e200ff027b82 */ /* 0x001e220000000a00 */
[----:B-1----:R-:W-:Y:S01]  /*0220*/  ULEA UR4, UR5, UR4, 0x18 ;  /* 0x0000000405047291 */ /* 0x002fe2000f8ec0ff */
[----:B0-----:R-:W-:-:S08]  /*0230*/  IMAD.WIDE.U32 R2, R7, 0x4, R2 ;  /* 0x0000000407027825 */ /* 0x001fd000078e0002 */
[----:B------:R-:W0:Y:S04]  /*0240*/  LDS R5, [UR4] ;  /* 0x00000004ff057984 */ /* 0x000e280008000800 */
[----:B0-----:R-:W-:Y:S01]  /*0250*/  STG.E desc[UR6][R2.64], R5 ;  /* 0x0000000502007986 */ /* 0x001fe2000c101906 */
[----:B------:R-:W-:Y:S05]  /*0260*/  EXIT ;  /* 0x000000000000794d */ /* 0x000fea0003800000 */
.L_x_3:
        /* <DEDUP_REMOVED lines=9> */
.L_x_12:


//--------------------- .text._Z12setup_kerneljP17curandStateXORWOW --------------------------
	.section	.text._Z12setup_kerneljP17curandStateXORWOW,"ax",@progbits
	.align	128
        .global         _Z12setup_kerneljP17curandStateXORWOW
        .type           _Z12setup_kerneljP17curandStateXORWOW,@function
        .size           _Z12setup_kerneljP17curandStateXORWOW,(.L_x_13 - _Z12setup_kerneljP17curandStateXORWOW)
        .other          _Z12setup_kerneljP17curandStateXORWOW,@"STO_CUDA_ENTRY STV_DEFAULT"
_Z12setup_kerneljP17curandStateXORWOW:
.text._Z12setup_kerneljP17curandStateXORWOW:
[----:B------:R-:W-:Y:S01]  /*0000*/  LDC R1, c[0x0][0x37c] ;  /* 0x0000df00ff017b82 */ /* 0x000fe20000000800 */
[----:B------:R-:W0:Y:S07]  /*0010*/  S2R R13, SR_CTAID.X ;  /* 0x00000000000d7919 */ /* 0x000e2e0000002500 */
[----:B------:R-:W1:Y:S01]  /*0020*/  LDC R0, c[0x0][0x380] ;  /* 0x0000e000ff007b82 */ /* 0x000e620000000800 */
[----:B------:R-:W2:Y:S01]  /*0030*/  LDCU.64 UR6, c[0x0][0x358] ;  /* 0x00006b00ff0677ac */ /* 0x000ea20008000a00 */
[----:B------:R-:W-:-:S02]  /*0040*/  IMAD.MOV.U32 R7, RZ, RZ, -0x75bd8fc ;  /* 0xf8a42704ff077424 */ /* 0x000fc400078e00ff */
[----:B------:R-:W-:-:S04]  /*0050*/  IMAD.MOV.U32 R8, RZ, RZ, -0x23270784 ;  /* 0xdcd8f87cff087424 */ /* 0x000fc800078e00ff */
[----:B------:R-:W3:Y:S01]  /*0060*/  LDC.64 R2, c[0x0][0x388] ;  /* 0x0000e200ff027b82 */ /* 0x000ee20000000a00 */
[----:B-1----:R-:W-:-:S05]  /*0070*/  LOP3.LUT R0, R0, 0xaad26b49, RZ, 0x3c, !PT ;  /* 0xaad26b4900007812 */ /* 0x002fca00078e3cff */
[----:B------:R-:W-:Y:S01]  /*0080*/  IMAD R0, R0, 0x4182bed5, RZ ;  /* 0x4182bed500007824 */ /* 0x000fe200078e02ff */
[C---:B0-----:R-:W-:Y:S01]  /*0090*/  ISETP.NE.AND P0, PT, R13.reuse, RZ, PT ;  /* 0x000000ff0d00720c */ /* 0x041fe20003f05270 */
[----:B---3--:R-:W-:-:S03]  /*00a0*/  IMAD.WIDE.U32 R2, R13, 0x30, R2 ;  /* 0x000000300d027825 */ /* 0x008fc600078e0002 */
[C---:B------:R-:W-:Y:S01]  /*00b0*/  LOP3.LUT R6, R0.reuse, 0x159a55e5, RZ, 0x3c, !PT ;  /* 0x159a55e500067812 */ /* 0x040fe200078e3cff */
[C---:B------:R-:W-:Y:S02]  /*00c0*/  VIADD R4, R0.reuse, 0xd9f6dc18 ;  /* 0xd9f6dc1800047836 */ /* 0x040fe40000000000 */
[C---:B------:R-:W-:Y:S02]  /*00d0*/  VIADD R5, R0.reuse, 0x75bcd15 ;  /* 0x075bcd1500057836 */ /* 0x040fe40000000000 */
[----:B--2---:R0:W-:Y:S01]  /*00e0*/  STG.E.64 desc[UR6][R2.64+0x8], R6 ;  /* 0x0000080602007986 */ /* 0x0041e2000c101b06 */
[----:B------:R-:W-:-:S03]  /*00f0*/  VIADD R9, R0, 0x583f19 ;  /* 0x00583f1900097836 */ /* 0x000fc60000000000 */
[----:B------:R0:W-:Y:S04]  /*0100*/  STG.E.64 desc[UR6][R2.64], R4 ;  /* 0x0000000402007986 */ /* 0x0001e8000c101b06 */
[----:B------:R0:W-:Y:S01]  /*0110*/  STG.E.64 desc[UR6][R2.64+0x10], R8 ;  /* 0x0000100802007986 */ /* 0x0001e2000c101b06 */
[----:B------:R-:W-:Y:S05]  /*0120*/  @!P0 BRA `(.L_x_4) ;  /* 0x0000000c00488947 */ /* 0x000fea0003800000 */
[----:B------:R-:W-:Y:S02]  /*0130*/  IMAD.MOV.U32 R0, RZ, RZ, R13 ;  /* 0x000000ffff007224 */ /* 0x000fe400078e000d */
[----:B------:R-:W-:Y:S02]  /*0140*/  IMAD.MOV.U32 R15, RZ, RZ, RZ ;  /* 0x000000ffff0f7224 */ /* 0x000fe400078e00ff */
[----:B------:R-:W-:-:S07]  /*0150*/  IMAD.MOV.U32 R12, RZ, RZ, RZ ;  /* 0x000000ffff0c7224 */ /* 0x000fce00078e00ff */
.L_x_9:
[----:B0-----:R-:W-:-:S04]  /*0160*/  LOP3.LUT R2, R0, 0x3, RZ, 0xc0, !PT ;  /* 0x0000000300027812 */ /* 0x001fc800078ec0ff */
[----:B------:R-:W-:-:S04]  /*0170*/  ISETP.NE.U32.AND P0, PT, R2, RZ, PT ;  /* 0x000000ff0200720c */ /* 0x000fc80003f05070 */
[----:B------:R-:W-:-:S13]  /*0180*/  ISETP.NE.AND.EX P0, PT, RZ, RZ, PT, P0 ;  /* 0x000000ffff00720c */ /* 0x000fda0003f05300 */
[----:B------:R-:W-:Y:S05]  /*0190*/  @!P0 BRA `(.L_x_5) ;  /* 0x0000000c00148947 */ /* 0x000fea0003800000 */
[----:B------:R-:W0:Y:S01]  /*01a0*/  LDC.64 R6, c[0x4][RZ] ;  /* 0x01000000ff067b82 */ /* 0x000e220000000a00 */
[----:B------:R-:W-:Y:S01]  /*01b0*/  UMOV UR4, URZ ;  /* 0x000000ff00047c82 */ /* 0x000fe20008000000 */
[----:B0-----:R-:W-:-:S07]  /*01c0*/  IMAD.WIDE.U32 R6, R12, 0xc80, R6 ;  /* 0x00000c800c067825 */ /* 0x001fce00078e0006 */
.L_x_8:
[----:B0-----:R-:W-:Y:S01]  /*01d0*/  IMAD.MOV.U32 R14, RZ, RZ, RZ ;  /* 0x000000ffff0e7224 */ /* 0x001fe200078e00ff */
[----:B------:R-:W-:Y:S01]  /*01e0*/  CS2R R2, SRZ ;  /* 0x0000000000027805 */ /* 0x000fe2000001ff00 */
[----:B------:R-:W-:Y:S01]  /*01f0*/  IMAD.MOV.U32 R16, RZ, RZ, RZ ;  /* 0x000000ffff107224 */ /* 0x000fe200078e00ff */
[----:B------:R-:W-:-:S07]  /*0200*/  CS2R R4, SRZ ;  /* 0x0000000000047805 */ /* 0x000fce000001ff00 */
.L_x_7:
[----:B------:R-:W0:Y:S02]  /*0210*/  LDC.64 R8, c[0x0][0x388] ;  /* 0x0000e200ff087b82 */ /* 0x000e240000000a00 */
[----:B0-----:R-:W-:-:S04]  /*0220*/  IMAD.WIDE.U32 R10, R13, 0x30, R8 ;  /* 0x000000300d0a7825 */ /* 0x001fc800078e0008 */
[----:B------:R-:W-:-:S05]  /*0230*/  IMAD.WIDE.U32 R10, R16, 0x4, R10 ;  /* 0x00000004100a7825 */ /* 0x000fca00078e000a */
[----:B------:R0:W5:Y:S01]  /*0240*/  LDG.E R17, desc[UR6][R10.64+0x4] ;  /* 0x000004060a117981 */ /* 0x000162000c1e1900 */
[----:B------:R-:W-:-:S07]  /*0250*/  IMAD.MOV.U32 R18, RZ, RZ, RZ ;  /* 0x000000ffff127224 */ /* 0x000fce00078e00ff */
.L_x_6:
[----:B-----5:R-:W-:Y:S01]  /*0260*/  SHF.R.U32.HI R22, RZ, R18, R17 ;  /* 0x00000012ff167219 */ /* 0x020fe20000011611 */
[----:B0-----:R-:W-:-:S03]  /*0270*/  IMAD.SHL.U32 R11, R16, 0x20, RZ ;  /* 0x00000020100b7824 */ /* 0x001fc600078e00ff */
[----:B------:R-:W-:Y:S01]  /*0280*/  LOP3.LUT R19, R22, 0x1, RZ, 0xc0, !PT ;  /* 0x0000000116137812 */ /* 0x000fe200078ec0ff */
[----:B------:R-:W-:-:S03]  /*0290*/  IMAD.IADD R10, R11, 0x1, R18 ;  /* 0x000000010b0a7824 */ /* 0x000fc600078e0212 */
[----:B------:R-:W-:Y:S01]  /*02a0*/  ISETP.NE.U32.AND P0, PT, R19, 0x1, PT ;  /* 0x000000011300780c */ /* 0x000fe20003f05070 */
[----:B------:R-:W-:-:S03]  /*02b0*/  IMAD R11, R10, 0x5, RZ ;  /* 0x000000050a0b7824 */ /* 0x000fc600078e02ff */
[----:B------:R-:W-:Y:S01]  /*02c0*/  R2P PR, R22, 0x7e ;  /* 0x0000007e16007804 */ /* 0x000fe20000000000 */
[----:B------:R-:W-:-:S08]  /*02d0*/  IMAD.WIDE.U32 R10, R11, 0x4, R6 ;  /* 0x000000040b0a7825 */ /* 0x000fd000078e0006 */
[----:B------:R-:W2:Y:S04]  /*02e0*/  @!P0 LDG.E R19, desc[UR6][R10.64] ;  /* 0x000000060a138981 */ /* 0x000ea8000c1e1900 */
[----:B------:R-:W3:Y:S04]  /*02f0*/  @!P0 LDG.E R20, desc[UR6][R10.64+0x10] ;  /* 0x000010060a148981 */ /* 0x000ee8000c1e1900 */
[----:B------:R-:W4:Y:S04]  /*0300*/  @P1 LDG.E R21, desc[UR6][R10.64+0x14] ;  /* 0x000014060a151981 */ /* 0x000f28000c1e1900 */
[----:B------:R-:W4:Y:S04]  /*0310*/  @P2 LDG.E R23, desc[UR6][R10.64+0x28] ;  /* 0x000028060a172981 */ /* 0x000f28000c1e1900 */
[----:B------:R-:W4:Y:S04]  /*0320*/  @P1 LDG.E R24, desc[UR6][R10.64+0x24] ;  /* 0x000024060a181981 */ /* 0x000f28000c1e1900 */
[----:B------:R-:W4:Y:S04]  /*0330*/  @P2 LDG.E R26, desc[UR6][R10.64+0x38] ;  /* 0x000038060a1a2981 */ /* 0x000f28000c1e1900 */
[----:B------:R-:W4:Y:S04]  /*0340*/  @P3 LDG.E R25, desc[UR6][R10.64+0x3c] ;  /* 0x00003c060a193981 */ /* 0x000f28000c1e1900 */
[----:B------:R-:W4:Y:S01]  /*0350*/  @P4 LDG.E R27, desc[UR6][R10.64+0x50] ;  /* 0x000050060a1b4981 */ /* 0x000f22000c1e1900 */
[----:B--2---:R-:W-:-:S03]  /*0360*/  @!P0 LOP3.LUT R14, R14, R19, RZ, 0x3c, !PT ;  /* 0x000000130e0e8212 */ /* 0x004fc600078e3cff */
[----:B------:R-:W2:Y:S01]  /*0370*/  @!P0 LDG.E R19, desc[UR6][R10.64+0x4] ;  /* 0x000004060a138981 */ /* 0x000ea2000c1e1900 */
[----:B---3--:R-:W-:-:S03]  /*0380*/  @!P0 LOP3.LUT R3, R3, R20, RZ, 0x3c, !PT ;  /* 0x0000001403038212 */ /* 0x008fc600078e3cff */
[----:B------:R-:W3:Y:S01]  /*0390*/  @!P0 LDG.E R20, desc[UR6][R10.64+0x8] ;  /* 0x000008060a148981 */ /* 0x000ee2000c1e1900 */
[----:B----4-:R-:W-:-:S03]  /*03a0*/  @P1 LOP3.LUT R14, R14, R21, RZ, 0x3c, !PT ;  /* 0x000000150e0e1212 */ /* 0x010fc600078e3cff */
[----:B------:R-:W4:Y:S01]  /*03b0*/  @!P0 LDG.E R21, desc[UR6][R10.64+0xc] ;  /* 0x00000c060a158981 */ /* 0x000f22000c1e1900 */
[----:B------:R-:W-:-:S03]  /*03c0*/  @P2 LOP3.LUT R14, R14, R23, RZ, 0x3c, !PT ;  /* 0x000000170e0e2212 */ /* 0x000fc600078e3cff */
[----:B------:R-:W4:Y:S01]  /*03d0*/  @P1 LDG.E R23, desc[UR6][R10.64+0x18] ;  /* 0x000018060a171981 */ /* 0x000f22000c1e1900 */
[----:B------:R-:W-:-:S03]  /*03e0*/  @P1 LOP3.LUT R3, R3, R24, RZ, 0x3c, !PT ;  /* 0x0000001803031212 */ /* 0x000fc600078e3cff */
[----:B------:R-:W4:Y:S01]  /*03f0*/  @P2 LDG.E R24, desc[UR6][R10.64+0x30] ;  /* 0x000030060a182981 */ /* 0x000f22000c1e1900 */
[----:B--2---:R-:W-:-:S03]  /*0400*/  @!P0 LOP3.LUT R4, R4, R19, RZ, 0x3c, !PT ;  /* 0x0000001304048212 */ /* 0x004fc600078e3cff */
[----:B------:R-:W2:Y:S01]  /*0410*/  @P1 LDG.E R19, desc[UR6][R10.64+0x20] ;  /* 0x000020060a131981 */ /* 0x000ea2000c1e1900 */
[----:B---3--:R-:W-:-:S03]  /*0420*/  @!P0 LOP3.LUT R5, R5, R20, RZ, 0x3c, !PT ;  /* 0x0000001405058212 */ /* 0x008fc600078e3cff */
[----:B------:R-:W3:Y:S01]  /*0430*/  @P1 LDG.E R20, desc[UR6][R10.64+0x1c] ;  /* 0x00001c060a141981 */ /* 0x000ee2000c1e1900 */
[----:B----4-:R-:W-:-:S03]  /*0440*/  @!P0 LOP3.LUT R2, R2, R21, RZ, 0x3c, !PT ;  /* 0x0000001502028212 */ /* 0x010fc600078e3cff */
[----:B------:R-:W4:Y:S01]  /*0450*/  @P2 LDG.E R21, desc[UR6][R10.64+0x2c] ;  /* 0x00002c060a152981 */ /* 0x000f22000c1e1900 */
[----:B------:R-:W-:-:S03]  /*0460*/  @P1 LOP3.LUT R4, R4, R23, RZ, 0x3c, !PT ;  /* 0x0000001704041212 */ /* 0x000fc600078e3cff */
[----:B------:R-:W4:Y:S01]  /*0470*/  @P2 LDG.E R23, desc[UR6][R10.64+0x34] ;  /* 0x000034060a172981 */ /* 0x000f22000c1e1900 */
[----:B------:R-:W-:-:S03]  /*0480*/  @P2 LOP3.LUT R3, R3, R26, RZ, 0x3c, !PT ;  /* 0x0000001a03032212 */ /* 0x000fc600078e3cff */
[----:B------:R-:W4:Y:S01]  /*0490*/  @P3 LDG.E R26, desc[UR6][R10.64+0x4c] ;  /* 0x00004c060a1a3981 */ /* 0x000f22000c1e1900 */
[----:B------:R-:W-:-:S03]  /*04a0*/  @P3 LOP3.LUT R14, R14, R25, RZ, 0x3c, !PT ;  /* 0x000000190e0e3212 */ /* 0x000fc600078e3cff */
[----:B------:R-:W4:Y:S01]  /*04b0*/  @P5 LDG.E R25, desc[UR6][R10.64+0x64] ;  /* 0x000064060a195981 */ /* 0x000f22000c1e1900 */
[----:B--2---:R-:W-:-:S03]  /*04c0*/  @P1 LOP3.LUT R2, R2, R19, RZ, 0x3c, !PT ;  /* 0x0000001302021212 */ /* 0x004fc600078e3cff */
[----:B------:R-:W2:Y:S01]  /*04d0*/  @P3 LDG.E R19, desc[UR6][R10.64+0x40] ;  /* 0x000040060a133981 */ /* 0x000ea2000c1e1900 */
[----:B---3--:R-:W-:-:S03]  /*04e0*/  @P1 LOP3.LUT R5, R5, R20, RZ, 0x3c, !PT ;  /* 0x0000001405051212 */ /* 0x008fc600078e3cff */
[----:B------:R-:W3:Y:S01]  /*04f0*/  @P3 LDG.E R20, desc[UR6][R10.64+0x44] ;  /* 0x000044060a143981 */ /* 0x000ee2000c1e1900 */
[----:B------:R-:W-:-:S03]  /*0500*/  @P2 LOP3.LUT R5, R5, R24, RZ, 0x3c, !PT ;  /* 0x0000001805052212 */ /* 0x000fc600078e3cff */
[----:B------:R-:W3:Y:S01]  /*0510*/  @P4 LDG.E R24, desc[UR6][R10.64+0x58] ;  /* 0x000058060a184981 */ /* 0x000ee2000c1e1900 */
[----:B----4-:R-:W-:Y:S02]  /*0520*/  @P2 LOP3.LUT R4, R4, R21, RZ, 0x3c, !PT ;  /* 0x0000001504042212 */ /* 0x010fe400078e3cff */
[----:B------:R-:W-:Y:S01]  /*0530*/  @P2 LOP3.LUT R2, R2, R23, RZ, 0x3c, !PT ;  /* 0x0000001702022212 */ /* 0x000fe200078e3cff */
[----:B------:R-:W4:Y:S04]  /*0540*/  @P3 LDG.E R21, desc[UR6][R10.64+0x48] ;  /* 0x000048060a153981 */ /* 0x000f28000c1e1900 */
[----:B------:R-:W4:Y:S01]  /*0550*/  @P4 LDG.E R23, desc[UR6][R10.64+0x54] ;  /* 0x000054060a174981 */ /* 0x000f22000c1e1900 */
[----:B------:R-:W-:Y:S02]  /*0560*/  @P4 LOP3.LUT R14, R14, R27, RZ, 0x3c, !PT ;  /* 0x0000001b0e0e4212 */ /* 0x000fe400078e3cff */
[----:B------:R-:W-:-:S02]  /*0570*/  @P3 LOP3.LUT R3, R3, R26, RZ, 0x3c, !PT ;  /* 0x0000001a03033212 */ /* 0x000fc400078e3cff */
        /* <DEDUP_REMOVED lines=9> */
[----:B----4-:R-:W-:-:S03]  /*0610*/  @P3 LOP3.LUT R2, R2, R21, RZ, 0x3c, !PT ;  /* 0x0000001502023212 */ /* 0x010fc600078e3cff */
[----:B------:R-:W4:Y:S01]  /*0620*/  @P5 LDG.E R21, desc[UR6][R10.64+0x68] ;  /* 0x000068060a155981 */ /* 0x000f22000c1e1900 */
[----:B------:R-:W-:-:S03]  /*0630*/  @P4 LOP3.LUT R4, R4, R23, RZ, 0x3c, !PT ;  /* 0x0000001704044212 */ /* 0x000fc600078e3cff */
[----:B------:R-:W4:Y:S01]  /*0640*/  @P5 LDG.E R23, desc[UR6][R10.64+0x70] ;  /* 0x000070060a175981 */ /* 0x000f22000c1e1900 */
[----:B------:R-:W-:Y:S02]  /*0650*/  LOP3.LUT P0, RZ, R22, 0x80, RZ, 0xc0, !PT ;  /* 0x0000008016ff7812 */ /* 0x000fe4000780c0ff */
[----:B------:R-:W-:Y:S02]  /*0660*/  @P4 LOP3.LUT R3, R3, R26, RZ, 0x3c, !PT ;  /* 0x0000001a03034212 */ /* 0x000fe400078e3cff */
[----:B------:R-:W-:Y:S02]  /*0670*/  @P6 LOP3.LUT R14, R14, R25, RZ, 0x3c, !PT ;  /* 0x000000190e0e6212 */ /* 0x000fe400078e3cff */
[----:B------:R-:W4:Y:S07]  /*0680*/  @P6 LDG.E R25, desc[UR6][R10.64+0x7c] ;  /* 0x00007c060a196981 */ /* 0x000f2e000c1e1900 */
[----:B------:R-:W4:Y:S04]  /*0690*/  @P0 LDG.E R27, desc[UR6][R10.64+0x8c] ;  /* 0x00008c060a1b0981 */ /* 0x000f28000c1e1900 */
[----:B------:R-:W4:Y:S04]  /*06a0*/  @P0 LDG.E R26, desc[UR6][R10.64+0x94] ;  /* 0x000094060a1a0981 */ /* 0x000f28000c1e1900 */
        /* <DEDUP_REMOVED lines=11> */
[----:B------:R-:W-:Y:S02]  /*0760*/  @P6 LOP3.LUT R4, R4, R25, RZ, 0x3c, !PT ;  /* 0x0000001904046212 */ /* 0x000fe400078e3cff */
[----:B------:R-:W-:Y:S02]  /*0770*/  @P0 LOP3.LUT R14, R14, R27, RZ, 0x3c, !PT ;  /* 0x0000001b0e0e0212 */ /* 0x000fe400078e3cff */
[----:B--2---:R-:W-:Y:S02]  /*0780*/  @P6 LOP3.LUT R2, R2, R19, RZ, 0x3c, !PT ;  /* 0x0000001302026212 */ /* 0x004fe400078e3cff */
[----:B---3--:R-:W-:Y:S02]  /*0790*/  @P6 LOP3.LUT R5, R5, R20, RZ, 0x3c, !PT ;  /* 0x0000001405056212 */ /* 0x008fe400078e3cff */
[----:B------:R-:W-:Y:S02]  /*07a0*/  @P6 LOP3.LUT R3, R3, R24, RZ, 0x3c, !PT ;  /* 0x0000001803036212 */ /* 0x000fe400078e3cff */
[----:B------:R-:W-:-:S02]  /*07b0*/  @P0 LOP3.LUT R5, R5, R26, RZ, 0x3c, !PT ;  /* 0x0000001a05050212 */ /* 0x000fc400078e3cff */
[----:B----4-:R-:W-:Y:S02]  /*07c0*/  @P0 LOP3.LUT R4, R4, R21, RZ, 0x3c, !PT ;  /* 0x0000001504040212 */ /* 0x010fe400078e3cff */
[----:B------:R-:W-:Y:S02]  /*07d0*/  @P0 LOP3.LUT R3, R3, R28, RZ, 0x3c, !PT ;  /* 0x0000001c03030212 */ /* 0x000fe400078e3cff */
[----:B------:R-:W-:Y:S02]  /*07e0*/  @P0 LOP3.LUT R2, R2, R23, RZ, 0x3c, !PT ;  /* 0x0000001702020212 */ /* 0x000fe400078e3cff */
[----:B------:R-:W-:-:S13]  /*07f0*/  R2P PR, R22.B1, 0x7f ;  /* 0x0000007f16007804 */ /* 0x000fda0000001000 */
[----:B------:R-:W2:Y:S04]  /*0800*/  @P0 LDG.E R19, desc[UR6][R10.64+0xa0] ;  /* 0x0000a0060a130981 */ /* 0x000ea8000c1e1900 */
[----:B------:R-:W3:Y:S04]  /*0810*/  @P1 LDG.E R23, desc[UR6][R10.64+0xb4] ;  /* 0x0000b4060a171981 */ /* 0x000ee8000c1e1900 */
[----:B------:R-:W4:Y:S04]  /*0820*/  @P0 LDG.E R21, desc[UR6][R10.64+0xa4] ;  /* 0x0000a4060a150981 */ /* 0x000f28000c1e1900 */
[----:B------:R-:W4:Y:S04]  /*0830*/  @P2 LDG.E R25, desc[UR6][R10.64+0xc8] ;  /* 0x0000c8060a192981 */ /* 0x000f28000c1e1900 */
[----:B------:R-:W4:Y:S04]  /*0840*/  @P3 LDG.E R27, desc[UR6][R10.64+0xdc] ;  /* 0x0000dc060a1b3981 */ /* 0x000f28000c1e1900 */
[----:B------:R-:W4:Y:S04]  /*0850*/  @P0 LDG.E R20, desc[UR6][R10.64+0xa8] ;  /* 0x0000a8060a140981 */ /* 0x000f28000c1e1900 */
[----:B------:R-:W4:Y:S04]  /*0860*/  @P0 LDG.E R24, desc[UR6][R10.64+0xb0] ;  /* 0x0000b0060a180981 */ /* 0x000f28000c1e1900 */
[----:B------:R-:W4:Y:S04]  /*0870*/  @P4 LDG.E R29, desc[UR6][R10.64+0xf0] ;  /* 0x0000f0060a1d4981 */ /* 0x000f28000c1e1900 */
[----:B------:R-:W4:Y:S01]  /*0880*/  @P1 LDG.E R26, desc[UR6][R10.64+0xc4] ;  /* 0x0000c4060a1a1981 */ /* 0x000f22000c1e1900 */
[----:B--2---:R-:W-:-:S03]  /*0890*/  @P0 LOP3.LUT R14, R14, R19, RZ, 0x3c, !PT ;  /* 0x000000130e0e0212 */ /* 0x004fc600078e3cff */
[----:B------:R-:W2:Y:S01]  /*08a0*/  @P0 LDG.E R19, desc[UR6][R10.64+0xac] ;  /* 0x0000ac060a130981 */ /* 0x000ea2000c1e1900 */
[----:B---3--:R-:W-:-:S03]  /*08b0*/  @P1 LOP3.LUT R14, R14, R23, RZ, 0x3c, !PT ;  /* 0x000000170e0e1212 */ /* 0x008fc600078e3cff */
[----:B------:R-:W3:Y:S01]  /*08c0*/  @P1 LDG.E R23, desc[UR6][R10.64+0xc0] ;  /* 0x0000c0060a171981 */ /* 0x000ee2000c1e1900 */
[----:B----4-:R-:W-:-:S03]  /*08d0*/  @P0 LOP3.LUT R4, R4, R21, RZ, 0x3c, !PT ;  /* 0x0000001504040212 */ /* 0x010fc600078e3cff */
[----:B------:R-:W4:Y:S01]  /*08e0*/  @P1 LDG.E R21, desc[UR6][R10.64+0xb8] ;  /* 0x0000b8060a151981 */ /* 0x000f22000c1e1900 */
[----:B------:R-:W-:-:S03]  /*08f0*/  @P2 LOP3.LUT R14, R14, R25, RZ, 0x3c, !PT ;  /* 0x000000190e0e2212 */ /* 0x000fc600078e3cff */
[----:B------:R-:W4:Y:S01]  /*0900*/  @P5 LDG.E R25, desc[UR6][R10.64+0x104] ;  /* 0x000104060a195981 */ /* 0x000f22000c1e1900 */
[----:B------:R-:W-:-:S03]  /*0910*/  @P3 LOP3.LUT R14, R14, R27, RZ, 0x3c, !PT ;  /* 0x0000001b0e0e3212 */ /* 0x000fc600078e3cff */
[----:B------:R-:W4:Y:S01]  /*0920*/  @P6 LDG.E R27, desc[UR6][R10.64+0x118] ;  /* 0x000118060a1b6981 */ /* 0x000f22000c1e1900 */
[----:B------:R-:W-:-:S03]  /*0930*/  @P0 LOP3.LUT R5, R5, R20, RZ, 0x3c, !PT ;  /* 0x0000001405050212 */ /* 0x000fc600078e3cff */
[----:B------:R-:W4:Y:S01]  /*0940*/  @P1 LDG.E R20, desc[UR6][R10.64+0xbc] ;  /* 0x0000bc060a141981 */ /* 0x000f22000c1e1900 */
[----:B------:R-:W-:-:S03]  /*0950*/  @P0 LOP3.LUT R3, R3, R24, RZ, 0x3c, !PT ;  /* 0x0000001803030212 */ /* 0x000fc600078e3cff */
[----:B------:R-:W4:Y:S01]  /*0960*/  @P2 LDG.E R24, desc[UR6][R10.64+0xd8] ;  /* 0x0000d8060a182981 */ /* 0x000f22000c1e1900 */
[----:B------:R-:W-:Y:S02]  /*0970*/  @P4 LOP3.LUT R14, R14, R29, RZ, 0x3c, !PT ;  /* 0x0000001d0e0e4212 */ /* 0x000fe400078e3cff */
[----:B------:R-:W-:Y:S02]  /*0980*/  @P1 LOP3.LUT R3, R3, R26, RZ, 0x3c, !PT ;  /* 0x0000001a03031212 */ /* 0x000fe400078e3cff */
[----:B------:R-:W4:Y:S01]  /*0990*/  @P3 LDG.E R26, desc[UR6][R10.64+0xe4] ;  /* 0x0000e4060a1a3981 */ /* 0x000f22000c1e1900 */
[----:B--2---:R-:W-:Y:S02]  /*09a0*/  @P0 LOP3.LUT R2, R2, R19, RZ, 0x3c, !PT ;  /* 0x0000001302020212 */ /* 0x004fe400078e3cff */
[----:B------:R-:W-:Y:S01]  /*09b0*/  LOP3.LUT P0, RZ, R22, 0x8000, RZ, 0xc0, !PT ;  /* 0x0000800016ff7812 */ /* 0x000fe2000780c0ff */
[----:B------:R-:W2:Y:S01]  /*09c0*/  @P2 LDG.E R19, desc[UR6][R10.64+0xcc] ;  /* 0x0000cc060a132981 */ /* 0x000ea2000c1e1900 */
[----:B---3--:R-:W-:-:S03]  /*09d0*/  @P1 LOP3.LUT R2, R2, R23, RZ, 0x3c, !PT ;  /* 0x0000001702021212 */ /* 0x008fc600078e3cff */
[----:B------:R-:W3:Y:S01]  /*09e0*/  @P2 LDG.E R22, desc[UR6][R10.64+0xd0] ;  /* 0x0000d0060a162981 */ /* 0x000ee2000c1e1900 */
[----:B----4-:R-:W-:-:S03]  /*09f0*/  @P1 LOP3.LUT R4, R4, R21, RZ, 0x3c, !PT ;  /* 0x0000001504041212 */ /* 0x010fc600078e3cff */
[----:B------:R-:W4:Y:S01]  /*0a00*/  @P2 LDG.E R21, desc[UR6][R10.64+0xd4] ;  /* 0x0000d4060a152981 */ /* 0x000f22000c1e1900 */
[----:B------:R-:W-:-:S03]  /*0a10*/  @P5 LOP3.LUT R14, R14, R25, RZ, 0x3c, !PT ;  /* 0x000000190e0e5212 */ /* 0x000fc600078e3cff */
[----:B------:R-:W4:Y:S04]  /*0a20*/  @P3 LDG.E R23, desc[UR6][R10.64+0xe0] ;  /* 0x0000e0060a173981 */ /* 0x000f28000c1e1900 */
[----:B------:R-:W4:Y:S01]  /*0a30*/  @P3 LDG.E R25, desc[UR6][R10.64+0xe8] ;  /* 0x0000e8060a193981 */ /* 0x000f22000c1e1900 */
[----:B------:R-:W-:-:S03]  /*0a40*/  @P1 LOP3.LUT R5, R5, R20, RZ, 0x3c, !PT ;  /* 0x0000001405051212 */ /* 0x000fc600078e3cff */
[----:B------:R-:W4:Y:S01]  /*0a50*/  @P3 LDG.E R20, desc[UR6][R10.64+0xec] ;  /* 0x0000ec060a143981 */ /* 0x000f22000c1e1900 */
[----:B------:R-:W-:-:S03]  /*0a60*/  @P2 LOP3.LUT R3, R3, R24, RZ, 0x3c, !PT ;  /* 0x0000001803032212 */ /* 0x000fc600078e3cff */
        /* <DEDUP_REMOVED lines=8> */
[----:B------:R-:W-:Y:S02]  /*0af0*/  @P3 LOP3.LUT R5, R5, R26, RZ, 0x3c, !PT ;  /* 0x0000001a05053212 */ /* 0x000fe400078e3cff */
[----:B------:R-:W-:Y:S01]  /*0b00*/  @P3 LOP3.LUT R4, R4, R23, RZ, 0x3c, !PT ;  /* 0x0000001704043212 */ /* 0x000fe200078e3cff */
[----:B------:R-:W4:Y:S01]  /*0b10*/  @P5 LDG.E R26, desc[UR6][R10.64+0x10c] ;  /* 0x00010c060a1a5981 */ /* 0x000f22000c1e1900 */
[----:B------:R-:W-:-:S03]  /*0b20*/  @P3 LOP3.LUT R2, R2, R25, RZ, 0x3c, !PT ;  /* 0x0000001902023212 */ /* 0x000fc600078e3cff */
[----:B------:R-:W4:Y:S04]  /*0b30*/  @P5 LDG.E R23, desc[UR6][R10.64+0x108] ;  /* 0x000108060a175981 */ /* 0x000f28000c1e1900 */
        /* <DEDUP_REMOVED lines=19> */
[----:B------:R-:W-:-:S05]  /*0c70*/  VIADD R18, R18, 0x10 ;  /* 0x0000001012127836 */ /* 0x000fca0000000000 */
[----:B------:R-:W-:Y:S02]  /*0c80*/  ISETP.NE.AND P1, PT, R18, 0x20, PT ;  /* 0x000000201200780c */ /* 0x000fe40003f25270 */
[----:B------:R-:W-:-:S04]  /*0c90*/  @P5 LOP3.LUT R3, R3, R20, RZ, 0x3c, !PT ;  /* 0x0000001403035212 */ /* 0x000fc800078e3cff */
[----:B------:R-:W-:Y:S02]  /*0ca0*/  @P6 LOP3.LUT R3, R3, R24, RZ, 0x3c, !PT ;  /* 0x0000001803036212 */ /* 0x000fe400078e3cff */
[----:B------:R-:W-:Y:S02]  /*0cb0*/  @P0 LOP3.LUT R14, R14, R27, RZ, 0x3c, !PT ;  /* 0x0000001b0e0e0212 */ /* 0x000fe400078e3cff */
[----:B------:R-:W-:Y:S02]  /*0cc0*/  @P0 LOP3.LUT R3, R3, R28, RZ, 0x3c, !PT ;  /* 0x0000001c03030212 */ /* 0x000fe400078e3cff */
[----:B--2---:R-:W-:Y:S02]  /*0cd0*/  @P6 LOP3.LUT R4, R4, R19, RZ, 0x3c, !PT ;  /* 0x0000001304046212 */ /* 0x004fe400078e3cff */
[----:B---3--:R-:W-:Y:S02]  /*0ce0*/  @P6 LOP3.LUT R5, R5, R22, RZ, 0x3c, !PT ;  /* 0x0000001605056212 */ /* 0x008fe400078e3cff */
[----:B----4-:R-:W-:-:S02]  /*0cf0*/  @P6 LOP3.LUT R2, R2, R21, RZ, 0x3c, !PT ;  /* 0x0000001502026212 */ /* 0x010fc400078e3cff */
[----:B------:R-:W-:Y:S02]  /*0d00*/  @P0 LOP3.LUT R5, R5, R26, RZ, 0x3c, !PT ;  /* 0x0000001a05050212 */ /* 0x000fe400078e3cff */
[----:B------:R-:W-:Y:S02]  /*0d10*/  @P0 LOP3.LUT R4, R4, R23, RZ, 0x3c, !PT ;  /* 0x0000001704040212 */ /* 0x000fe400078e3cff */
[----:B------:R-:W-:Y:S01]  /*0d20*/  @P0 LOP3.LUT R2, R2, R25, RZ, 0x3c, !PT ;  /* 0x0000001902020212 */ /* 0x000fe200078e3cff */
[----:B------:R-:W-:Y:S06]  /*0d30*/  @P1 BRA `(.L_x_6) ;  /* 0xfffffff400481947 */ /* 0x000fec000383ffff */
[----:B------:R-:W-:-:S05]  /*0d40*/  VIADD R16, R16, 0x1 ;  /* 0x0000000110107836 */ /* 0x000fca0000000000 */
[----:B------:R-:W-:-:S13]  /*0d50*/  ISETP.NE.AND P0, PT, R16, 0x5, PT ;  /* 0x000000051000780c */ /* 0x000fda0003f05270 */
[----:B------:R-:W-:Y:S05]  /*0d60*/  @P0 BRA `(.L_x_7) ;  /* 0xfffffff400280947 */ /* 0x000fea000383ffff */
[----:B------:R-:W-:Y:S01]  /*0d70*/  UIADD3 UR4, UPT, UPT, UR4, 0x1, URZ ;  /* 0x0000000104047890 */ /* 0x000fe2000fffe0ff */
[----:B------:R-:W-:Y:S01]  /*0d80*/  LOP3.LUT R10, R0, 0x3, RZ, 0xc0, !PT ;  /* 0x00000003000a7812 */ /* 0x000fe200078ec0ff */
[----:B------:R-:W-:-:S04]  /*0d90*/  IMAD.WIDE.U32 R8, R13, 0x30, R8 ;  /* 0x000000300d087825 */ /* 0x000fc800078e0008 */
[----:B------:R-:W-:Y:S01]  /*0da0*/  ISETP.LE.U32.AND P0, PT, R10, UR4, PT ;  /* 0x000000040a007c0c */ /* 0x000fe2000bf03070 */
[----:B------:R0:W-:Y:S04]  /*0db0*/  STG.E.64 desc[UR6][R8.64+0x8], R4 ;  /* 0x0000080408007986 */ /* 0x0001e8000c101b06 */
[----:B------:R0:W-:Y:S04]  /*0dc0*/  STG.E.64 desc[UR6][R8.64+0x10], R2 ;  /* 0x0000100208007986 */ /* 0x0001e8000c101b06 */
[----:B------:R0:W-:Y:S04]  /*0dd0*/  STG.E desc[UR6][R8.64+0x4], R14 ;  /* 0x0000040e08007986 */ /* 0x0001e8000c101906 */
[----:B------:R-:W-:Y:S05]  /*0de0*/  @!P0 BRA `(.L_x_8) ;  /* 0xfffffff000f88947 */ /* 0x000fea000383ffff */
.L_x_5:
[----:B------:R-:W-:Y:S01]  /*0df0*/  ISETP.GT.U32.AND P0, PT, R0, 0x3, PT ;  /* 0x000000030000780c */ /* 0x000fe20003f04070 */
[----:B------:R-:W-:Y:S01]  /*0e00*/  VIADD R12, R12, 0x1 ;  /* 0x000000010c0c7836 */ /* 0x000fe20000000000 */
[--C-:B------:R-:W-:Y:S02]  /*0e10*/  SHF.R.U64 R0, R0, 0x2, R15.reuse ;  /* 0x0000000200007819 */ /* 0x100fe4000000120f */
[----:B------:R-:W-:Y:S02]  /*0e20*/  ISETP.GT.U32.AND.EX P0, PT, R15, RZ, PT, P0 ;  /* 0x000000ff0f00720c */ /* 0x000fe40003f04100 */
[----:B------:R-:W-:-:S11]  /*0e30*/  SHF.R.U32.HI R15, RZ, 0x2, R15 ;  /* 0x00000002ff0f7819 */ /* 0x000fd6000001160f */
[----:B------:R-:W-:Y:S05]  /*0e40*/  @P0 BRA `(.L_x_9) ;  /* 0xfffffff000c40947 */ /* 0x000fea000383ffff */
.L_x_4:
[----:B0-----:R-:W0:Y:S02]  /*0e50*/  LDC.64 R2, c[0x0][0x388] ;  /* 0x0000e200ff027b82 */ /* 0x001e240000000a00 */
[----:B0-----:R-:W-:-:S05]  /*0e60*/  IMAD.WIDE.U32 R2, R13, 0x30, R2 ;  /* 0x000000300d027825 */ /* 0x001fca00078e0002 */
[----:B------:R-:W-:Y:S04]  /*0e70*/  STG.E.64 desc[UR6][R2.64+0x18], RZ ;  /* 0x000018ff02007986 */ /* 0x000fe8000c101b06 */
[----:B------:R-:W-:Y:S04]  /*0e80*/  STG.E desc[UR6][R2.64+0x20], RZ ;  /* 0x000020ff02007986 */ /* 0x000fe8000c101906 */
[----:B------:R-:W-:Y:S01]  /*0e90*/  STG.E.64 desc[UR6][R2.64+0x28], RZ ;  /* 0x000028ff02007986 */ /* 0x000fe2000c101b06 */
[----:B------:R-:W-:Y:S05]  /*0ea0*/  EXIT ;  /* 0x000000000000794d */ /* 0x000fea0003800000 */
.L_x_10:
        /* <DEDUP_REMOVED lines=13> */
.L_x_13:


//--------------------- .nv.global.init           --------------------------
	.section	.nv.global.init,"aw",@progbits
	.align	4
.nv.global.init:
	.type		mrg32k3aM1SubSeq,@object
	.size		mrg32k3aM1SubSeq,(mrg32k3aM2SubSeq - mrg32k3aM1SubSeq)
mrg32k3aM1SubSeq:
        /*0000*/ 	.byte	0x0b, 0xcc, 0xee, 0x04, 0x73, 0x29, 0x8b, 0x6f, 0xf6, 0x53, 0x03, 0xf6, 0x23, 0xf6, 0xea, 0xda
        /* <DEDUP_REMOVED lines=125> */
	.type		mrg32k3aM2SubSeq,@object
	.size		mrg32k3aM2SubSeq,(mrg32k3aM1 - mrg32k3aM2SubSeq)
mrg32k3aM2SubSeq:
        /* <DEDUP_REMOVED lines=126> */
	.type		mrg32k3aM1,@object
	.size		mrg32k3aM1,(mrg32k3aM1Seq - mrg32k3aM1)
mrg32k3aM1:
        /* <DEDUP_REMOVED lines=144> */
	.type		mrg32k3aM1Seq,@object
	.size		mrg32k3aM1Seq,(mrg32k3aM2 - mrg32k3aM1Seq)
mrg32k3aM1Seq:
        /* <DEDUP_REMOVED lines=144> */
	.type		mrg32k3aM2,@object
	.size		mrg32k3aM2,(mrg32k3aM2Seq - mrg32k3aM2)
mrg32k3aM2:
        /* <DEDUP_REMOVED lines=144> */
	.type		mrg32k3aM2Seq,@object
	.size		mrg32k3aM2Seq,(precalc_xorwow_matrix - mrg32k3aM2Seq)
mrg32k3aM2Seq:
        /* <DEDUP_REMOVED lines=144> */
	.type		precalc_xorwow_matrix,@object
	.size		precalc_xorwow_matrix,(precalc_xorwow_offset_matrix - precalc_xorwow_matrix)
precalc_xorwow_matrix:
        /* <DEDUP_REMOVED lines=6400> */
	.type		precalc_xorwow_offset_matrix,@object
	.size		precalc_xorwow_offset_matrix,(.L_1 - precalc_xorwow_offset_matrix)
precalc_xorwow_offset_matrix:
        /* <DEDUP_REMOVED lines=6400> */
.L_1:


//--------------------- .nv.shared._Z13rodsAndPearlsP17curandStateXORWOWPyS1_jj --------------------------
	.section	.nv.shared._Z13rodsAndPearlsP17curandStateXORWOWPyS1_jj,"aw",@nobits
	.sectionflags	@""
	.align	16
	.zero		1024


//--------------------- .nv.shared.reserved.0     --------------------------
	.section	.nv.shared.reserved.0,"aw",@nobits
	.weak		__nv_reservedSMEM_offset_0_alias
	.size		__nv_reservedSMEM_offset_0_alias, 0, 64
	.other		__nv_reservedSMEM_offset_0_alias,@"STO_CUDA_RESERVED_SHARED STV_DEFAULT"
__nv_reservedSMEM_offset_0_alias:
	.zero		0
	.zero		64


//--------------------- .nv.shared._Z9maxReducePiS_ --------------------------
	.section	.nv.shared._Z9maxReducePiS_,"aw",@nobits
	.sectionflags	@""
	.align	16
	.zero		1024


//--------------------- .nv.shared._Z12setup_kerneljP17curandStateXORWOW --------------------------
	.section	.nv.shared._Z12setup_kerneljP17curandStateXORWOW,"aw",@nobits
	.sectionflags	@""
	.align	16
	.zero		1024


//--------------------- .nv.constant0._Z13rodsAndPearlsP17curandStateXORWOWPyS1_jj --------------------------
	.section	.nv.constant0._Z13rodsAndPearlsP17curandStateXORWOWPyS1_jj,"a",@progbits
	.sectionflags	@""
	.align	4
.nv.constant0._Z13rodsAndPearlsP17curandStateXORWOWPyS1_jj:
	.zero		928


//--------------------- .nv.constant0._Z9maxReducePiS_ --------------------------
	.section	.nv.constant0._Z9maxReducePiS_,"a",@progbits
	.sectionflags	@""
	.align	4
.nv.constant0._Z9maxReducePiS_:
	.zero		912


//--------------------- .nv.constant0._Z12setup_kerneljP17curandStateXORWOW --------------------------
	.section	.nv.constant0._Z12setup_kerneljP17curandStateXORWOW,"a",@progbits
	.sectionflags	@""
	.align	4
.nv.constant0._Z12setup_kerneljP17curandStateXORWOW:
	.zero		912


//--------------------- SYMBOLS --------------------------

	.type		.nv.reservedSmem.offset0,@object
	.size		.nv.reservedSmem.offset0,0x4
	.type		.nv.reservedSmem.cap,@object
	.size		.nv.reservedSmem.cap,0x4
